	.target	sm_90a

	.elftype	@"ET_EXEC"


//--------------------- .note.nv.tkinfo           --------------------------
	.section	.note.nv.tkinfo,"",@"SHT_NOTE"
	.sectionflags	@"SHF_NOTE_NV_TKINFO"
	.tkinfo
        /*0018*/ 	.word	0x00000002
        /*0030*/ 	.string	""
        /*0030*/ 	.string	"ptxas"
        /*0030*/ 	.string	"Cuda compilation tools, release 13.0, V13.0.88"
        /*0030*/ 	.string	"Build cuda_13.0.r13.0/compiler.36424714_0"
        /*0030*/ 	.string	"-arch sm_90a -m 64 "



//--------------------- .note.nv.cuinfo           --------------------------
	.section	.note.nv.cuinfo,"",@"SHT_NOTE"
	.sectionflags	@"SHF_NOTE_NV_CUINFO"
        /*0018*/ 	.short	0x0002
        /*001a*/ 	.short	0x005a
        /*001c*/ 	.short	0x0082
	.zero		2


//--------------------- .nv.info                  --------------------------
	.section	.nv.info,"",@"SHT_CUDA_INFO"
	.align	4


	//----- nvinfo : EIATTR_REGCOUNT
	.align		4
        /*0000*/ 	.byte	0x04, 0x2f
        /*0002*/ 	.short	(.L_15 - .L_14)
	.align		4
.L_14:
        /*0004*/ 	.word	index@(_ZN7cutlass13device_kernelINS_4gemm6kernel13GemmUniversalIN4cute5tupleIJiiiiEEENS1_10collective13CollectiveMmaINS1_34MainloopSm90TmaGmmaWarpSpecializedILi3ENS5_IJNS4_1CILi4EEENSA_ILi1EEESC_EEENS1_35KernelTmaWarpSpecializedCooperativeEEENS5_IJNSA_ILi128EEESG_NSA_ILi64EEEEEENS_6half_tENS5_IJSC_llEEESJ_NS5_IJlSC_lEEENS4_8TiledMMAINS4_8MMA_AtomIJNS4_4SM904GMMA26MMA_64x128x16_F32F16F16_SSILNSP_5MajorE1ELSR_0ELNSP_7ScaleInE1ELSS_1EEEEEENS4_6LayoutINS5_IJNSA_ILi2EEESC_SC_EEENS5_IJSC_NSA_ILi0EEESY_EEEEENS5_IJNS4_10UnderscoreES11_S11_EEEEENS4_13SM90_TMA_LOADENS4_14ComposedLayoutINS4_7SwizzleILi3ELi4ELi3EEENS4_18smem_ptr_flag_bitsILi16EEENSV_INS5_IJSH_NSA_ILi8EEEEEENS5_IJSC_SH_EEEEEEEvNS4_8identityENS4_23SM90_TMA_LOAD_MULTICASTENS15_IS17_S19_NSV_INS5_IJS1A_SH_EEENS5_IJSH_SC_EEEEEEEvS1F_EENS_8epilogue10collective6detail29Sm90TmaWarpSpecializedAdapterINS1N_15DefaultEpilogueISJ_SL_SL_NS1M_6thread17LinearCombinationISJ_Li1EffLNS1R_9ScaleType4KindE0ELNS_15FloatRoundStyleE2ESJ_EENS1_15EpilogueDefaultEEEEEvvEEEEvNT_6ParamsE)
        /*0008*/ 	.word	0x000000a8


	//----- nvinfo : EIATTR_FRAME_SIZE
	.align		4
.L_15:
        /*000c*/ 	.byte	0x04, 0x11
        /*000e*/ 	.short	(.L_17 - .L_16)
	.align		4
.L_16:
        /*0010*/ 	.word	index@(_ZN7cutlass13device_kernelINS_4gemm6kernel13GemmUniversalIN4cute5tupleIJiiiiEEENS1_10collective13CollectiveMmaINS1_34MainloopSm90TmaGmmaWarpSpecializedILi3ENS5_IJNS4_1CILi4EEENSA_ILi1EEESC_EEENS1_35KernelTmaWarpSpecializedCooperativeEEENS5_IJNSA_ILi128EEESG_NSA_ILi64EEEEEENS_6half_tENS5_IJSC_llEEESJ_NS5_IJlSC_lEEENS4_8TiledMMAINS4_8MMA_AtomIJNS4_4SM904GMMA26MMA_64x128x16_F32F16F16_SSILNSP_5MajorE1ELSR_0ELNSP_7ScaleInE1ELSS_1EEEEEENS4_6LayoutINS5_IJNSA_ILi2EEESC_SC_EEENS5_IJSC_NSA_ILi0EEESY_EEEEENS5_IJNS4_10UnderscoreES11_S11_EEEEENS4_13SM90_TMA_LOADENS4_14ComposedLayoutINS4_7SwizzleILi3ELi4ELi3EEENS4_18smem_ptr_flag_bitsILi16EEENSV_INS5_IJSH_NSA_ILi8EEEEEENS5_IJSC_SH_EEEEEEEvNS4_8identityENS4_23SM90_TMA_LOAD_MULTICASTENS15_IS17_S19_NSV_INS5_IJS1A_SH_EEENS5_IJSH_SC_EEEEEEEvS1F_EENS_8epilogue10collective6detail29Sm90TmaWarpSpecializedAdapterINS1N_15DefaultEpilogueISJ_SL_SL_NS1M_6thread17LinearCombinationISJ_Li1EffLNS1R_9ScaleType4KindE0ELNS_15FloatRoundStyleE2ESJ_EENS1_15EpilogueDefaultEEEEEvvEEEEvNT_6ParamsE)
        /*0014*/ 	.word	0x00000000


	//----- nvinfo : EIATTR_MIN_STACK_SIZE
	.align		4
.L_17:
        /*0018*/ 	.byte	0x04, 0x12
        /*001a*/ 	.short	(.L_19 - .L_18)
	.align		4
.L_18:
        /*001c*/ 	.word	index@(_ZN7cutlass13device_kernelINS_4gemm6kernel13GemmUniversalIN4cute5tupleIJiiiiEEENS1_10collective13CollectiveMmaINS1_34MainloopSm90TmaGmmaWarpSpecializedILi3ENS5_IJNS4_1CILi4EEENSA_ILi1EEESC_EEENS1_35KernelTmaWarpSpecializedCooperativeEEENS5_IJNSA_ILi128EEESG_NSA_ILi64EEEEEENS_6half_tENS5_IJSC_llEEESJ_NS5_IJlSC_lEEENS4_8TiledMMAINS4_8MMA_AtomIJNS4_4SM904GMMA26MMA_64x128x16_F32F16F16_SSILNSP_5MajorE1ELSR_0ELNSP_7ScaleInE1ELSS_1EEEEEENS4_6LayoutINS5_IJNSA_ILi2EEESC_SC_EEENS5_IJSC_NSA_ILi0EEESY_EEEEENS5_IJNS4_10UnderscoreES11_S11_EEEEENS4_13SM90_TMA_LOADENS4_14ComposedLayoutINS4_7SwizzleILi3ELi4ELi3EEENS4_18smem_ptr_flag_bitsILi16EEENSV_INS5_IJSH_NSA_ILi8EEEEEENS5_IJSC_SH_EEEEEEEvNS4_8identityENS4_23SM90_TMA_LOAD_MULTICASTENS15_IS17_S19_NSV_INS5_IJS1A_SH_EEENS5_IJSH_SC_EEEEEEEvS1F_EENS_8epilogue10collective6detail29Sm90TmaWarpSpecializedAdapterINS1N_15DefaultEpilogueISJ_SL_SL_NS1M_6thread17LinearCombinationISJ_Li1EffLNS1R_9ScaleType4KindE0ELNS_15FloatRoundStyleE2ESJ_EENS1_15EpilogueDefaultEEEEEvvEEEEvNT_6ParamsE)
        /*0020*/ 	.word	0x00000000
.L_19:


//--------------------- .nv.compat                --------------------------
	.section	.nv.compat,"",@"SHT_CUDA_COMPAT_INFO"
	.align	4
        /*0000*/ 	.byte	0x02, 0x09, 0x01, 0x00, 0x02, 0x02, 0x04, 0x00, 0x02, 0x05, 0x05, 0x00, 0x03, 0x07, 0x01, 0x01
        /*0010*/ 	.byte	0x02, 0x03, 0x01, 0x00, 0x02, 0x06, 0x01, 0x00, 0x04, 0x0b, 0x08, 0x00, 0x00, 0x00, 0x00, 0x00
        /*0020*/ 	.byte	0x00, 0x00, 0x00, 0x00


//--------------------- .nv.info._ZN7cutlass13device_kernelINS_4gemm6kernel13GemmUniversalIN4cute5tupleIJiiiiEEENS1_10collective13CollectiveMmaINS1_34MainloopSm90TmaGmmaWarpSpecializedILi3ENS5_IJNS4_1CILi4EEENSA_ILi1EEESC_EEENS1_35KernelTmaWarpSpecializedCooperativeEEENS5_IJNSA_ILi128EEESG_NSA_ILi64EEEEEENS_6half_tENS5_IJSC_llEEESJ_NS5_IJlSC_lEEENS4_8TiledMMAINS4_8MMA_AtomIJNS4_4SM904GMMA26MMA_64x128x16_F32F16F16_SSILNSP_5MajorE1ELSR_0ELNSP_7ScaleInE1ELSS_1EEEEEENS4_6LayoutINS5_IJNSA_ILi2EEESC_SC_EEENS5_IJSC_NSA_ILi0EEESY_EEEEENS5_IJNS4_10UnderscoreES11_S11_EEEEENS4_13SM90_TMA_LOADENS4_14ComposedLayoutINS4_7SwizzleILi3ELi4ELi3EEENS4_18smem_ptr_flag_bitsILi16EEENSV_INS5_IJSH_NSA_ILi8EEEEEENS5_IJSC_SH_EEEEEEEvNS4_8identityENS4_23SM90_TMA_LOAD_MULTICASTENS15_IS17_S19_NSV_INS5_IJS1A_SH_EEENS5_IJSH_SC_EEEEEEEvS1F_EENS_8epilogue10collective6detail29Sm90TmaWarpSpecializedAdapterINS1N_15DefaultEpilogueISJ_SL_SL_NS1M_6thread17LinearCombinationISJ_Li1EffLNS1R_9ScaleType4KindE0ELNS_15FloatRoundStyleE2ESJ_EENS1_15EpilogueDefaultEEEEEvvEEEEvNT_6ParamsE --------------------------
	.section	.nv.info._ZN7cutlass13device_kernelINS_4gemm6kernel13GemmUniversalIN4cute5tupleIJiiiiEEENS1_10collective13CollectiveMmaINS1_34MainloopSm90TmaGmmaWarpSpecializedILi3ENS5_IJNS4_1CILi4EEENSA_ILi1EEESC_EEENS1_35KernelTmaWarpSpecializedCooperativeEEENS5_IJNSA_ILi128EEESG_NSA_ILi64EEEEEENS_6half_tENS5_IJSC_llEEESJ_NS5_IJlSC_lEEENS4_8TiledMMAINS4_8MMA_AtomIJNS4_4SM904GMMA26MMA_64x128x16_F32F16F16_SSILNSP_5MajorE1ELSR_0ELNSP_7ScaleInE1ELSS_1EEEEEENS4_6LayoutINS5_IJNSA_ILi2EEESC_SC_EEENS5_IJSC_NSA_ILi0EEESY_EEEEENS5_IJNS4_10UnderscoreES11_S11_EEEEENS4_13SM90_TMA_LOADENS4_14ComposedLayoutINS4_7SwizzleILi3ELi4ELi3EEENS4_18smem_ptr_flag_bitsILi16EEENSV_INS5_IJSH_NSA_ILi8EEEEEENS5_IJSC_SH_EEEEEEEvNS4_8identityENS4_23SM90_TMA_LOAD_MULTICASTENS15_IS17_S19_NSV_INS5_IJS1A_SH_EEENS5_IJSH_SC_EEEEEEEvS1F_EENS_8epilogue10collective6detail29Sm90TmaWarpSpecializedAdapterINS1N_15DefaultEpilogueISJ_SL_SL_NS1M_6thread17LinearCombinationISJ_Li1EffLNS1R_9ScaleType4KindE0ELNS_15FloatRoundStyleE2ESJ_EENS1_15EpilogueDefaultEEEEEvvEEEEvNT_6ParamsE,"",@"SHT_CUDA_INFO"
	.sectionflags	@""
	.align	4


	//----- nvinfo : EIATTR_CUDA_API_VERSION
	.align		4
        /*0000*/ 	.byte	0x04, 0x37
        /*0002*/ 	.short	(.L_21 - .L_20)
.L_20:
        /*0004*/ 	.word	0x00000082


	//----- nvinfo : EIATTR_KPARAM_INFO
	.align		4
.L_21:
        /*0008*/ 	.byte	0x04, 0x17
        /*000a*/ 	.short	(.L_23 - .L_22)
.L_22:
        /*000c*/ 	.word	0x00000000
        /*0010*/ 	.short	0x0000
        /*0012*/ 	.short	0x0070
        /*0014*/ 	.byte	0x00, 0xf0, 0x01, 0x10


	//----- nvinfo : EIATTR_SPARSE_MMA_MASK
	.align		4
.L_23:
        /*0018*/ 	.byte	0x03, 0x50
        /*001a*/ 	.short	0x0000


	//----- nvinfo : EIATTR_MAXREG_COUNT
	.align		4
        /*001c*/ 	.byte	0x03, 0x1b
        /*001e*/ 	.short	0x00a8


	//----- nvinfo : EIATTR_NUM_BARRIERS
	.align		4
        /*0020*/ 	.byte	0x02, 0x4c
        /*0022*/ 	.byte	0x01
	.zero		1


	//----- nvinfo : EIATTR_EXTERNS
	.align		4
        /*0024*/ 	.byte	0x04, 0x0f
        /*0026*/ 	.short	(.L_25 - .L_24)


	//   ....[0]....
	.align		4
.L_24:
        /*0028*/ 	.word	index@(__assertfail)


	//----- nvinfo : EIATTR_MERCURY_ISA_VERSION
	.align		4
.L_25:
        /*002c*/ 	.byte	0x03, 0x5f
        /*002e*/ 	.short	0x0101


	//----- nvinfo : EIATTR_INT_WARP_WIDE_INSTR_OFFSETS
	.align		4
        /*0030*/ 	.byte	0x04, 0x31
        /*0032*/ 	.short	(.L_27 - .L_26)


	//   ....[0]....
.L_26:
        /*0034*/ 	.word	0x000004c0


	//   ....[1]....
        /*0038*/ 	.word	0x000004e0


	//   ....[2]....
        /*003c*/ 	.word	0x00000690


	//   ....[3]....
        /*0040*/ 	.word	0x00001ef0


	//----- nvinfo : EIATTR_COOP_GROUP_MASK_REGIDS
	.align		4
.L_27:
        /*0044*/ 	.byte	0x04, 0x29
        /*0046*/ 	.short	(.L_29 - .L_28)


	//   ....[0]....
.L_28:
        /*0048*/ 	.word	0xffffffff


	//   ....[1]....
        /*004c*/ 	.word	0xffffffff


	//   ....[2]....
        /*0050*/ 	.word	0xffffffff


	//   ....[3]....
        /*0054*/ 	.word	0xffffffff


	//   ....[4]....
        /*0058*/ 	.word	0xffffffff


	//   ....[5]....
        /*005c*/ 	.word	0xffffffff


	//----- nvinfo : EIATTR_COOP_GROUP_INSTR_OFFSETS
	.align		4
.L_29:
        /*0060*/ 	.byte	0x04, 0x28
        /*0062*/ 	.short	(.L_31 - .L_30)


	//   ....[0]....
.L_30:
        /*0064*/ 	.word	0x00000060


	//   ....[1]....
        /*0068*/ 	.word	0x00000070


	//   ....[2]....
        /*006c*/ 	.word	0x00000130


	//   ....[3]....
        /*0070*/ 	.word	0x000002e0


	//   ....[4]....
        /*0074*/ 	.word	0x00000800


	//   ....[5]....
        /*0078*/ 	.word	0x00001480


	//----- nvinfo : EIATTR_REG_RECONFIG
	.align		4
.L_31:
        /*007c*/ 	.byte	0x01, 0x54
	.zero		2


	//----- nvinfo : EIATTR_SYSCALL_OFFSETS
	.align		4
        /*0080*/ 	.byte	0x04, 0x46
        /*0082*/ 	.short	(.L_33 - .L_32)


	//   ....[0]....
.L_32:
        /*0084*/ 	.word	0x00001660


	//----- nvinfo : EIATTR_MBARRIER_INSTR_OFFSETS
	.align		4
.L_33:
        /*0088*/ 	.byte	0x04, 0x39
        /*008a*/ 	.short	(.L_35 - .L_34)


	//   ....[0]....
.L_34:
        /*008c*/ 	.word	0x00000250
        /*0090*/ 	.word	0x000000ff
        /*0094*/ 	.word	0x00000000
        /*0098*/ 	.short	0x0100
        /*009a*/ 	.byte	0x08
	.zero		1


	//   ....[1]....
        /*009c*/ 	.word	0x00000260
        /*00a0*/ 	.word	0x000000ff
        /*00a4*/ 	.word	0x00000018
        /*00a8*/ 	.short	0x0100
        /*00aa*/ 	.byte	0x08
	.zero		1


	//   ....[2]....
        /*00ac*/ 	.word	0x00000270
        /*00b0*/ 	.word	0x000000ff
        /*00b4*/ 	.word	0x00000008
        /*00b8*/ 	.short	0x0100
        /*00ba*/ 	.byte	0x08
	.zero		1


	//   ....[3]....
        /*00bc*/ 	.word	0x00000280
        /*00c0*/ 	.word	0x000000ff
        /*00c4*/ 	.word	0x00000020
        /*00c8*/ 	.short	0x0100
        /*00ca*/ 	.byte	0x08
	.zero		1


	//   ....[4]....
        /*00cc*/ 	.word	0x00000290
        /*00d0*/ 	.word	0x000000ff
        /*00d4*/ 	.word	0x00000010
        /*00d8*/ 	.short	0x0100
        /*00da*/ 	.byte	0x08
	.zero		1


	//   ....[5]....
        /*00dc*/ 	.word	0x000002a0
        /*00e0*/ 	.word	0x000000ff
        /*00e4*/ 	.word	0x00000028
        /*00e8*/ 	.short	0x0100
        /*00ea*/ 	.byte	0x08
	.zero		1


	//   ....[6]....
        /*00ec*/ 	.word	0x00000710
        /*00f0*/ 	.word	0x000000ff
        /*00f4*/ 	.word	0x00000040
        /*00f8*/ 	.short	0x0100
        /*00fa*/ 	.byte	0x06
	.zero		1


	//   ....[7]....
        /*00fc*/ 	.word	0x000007b0
        /*0100*/ 	.word	0x000000ff
        /*0104*/ 	.word	0x00000048
        /*0108*/ 	.short	0x0100
        /*010a*/ 	.byte	0x06
	.zero		1


	//   ....[8]....
        /*010c*/ 	.word	0x00001720
        /*0110*/ 	.word	0x00000003
        /*0114*/ 	.word	0x00000000
        /*0118*/ 	.short	0x010a
        /*011a*/ 	.byte	0x3f
	.zero		1


	//   ....[9]....
        /*011c*/ 	.word	0x00001780
        /*0120*/ 	.word	0x00000003
        /*0124*/ 	.word	0x00000000
        /*0128*/ 	.short	0x010a
        /*012a*/ 	.byte	0x3f
	.zero		1


	//   ....[10]....
        /*012c*/ 	.word	0x00001b00
        /*0130*/ 	.word	0x00000005
        /*0134*/ 	.word	0x00000000
        /*0138*/ 	.short	0x010a
        /*013a*/ 	.byte	0x3f
	.zero		1


	//   ....[11]....
        /*013c*/ 	.word	0x00001b40
        /*0140*/ 	.word	0x00000005
        /*0144*/ 	.word	0x00000000
        /*0148*/ 	.short	0x010a
        /*014a*/ 	.byte	0x3f
	.zero		1


	//   ....[12]....
        /*014c*/ 	.word	0x00001da0
        /*0150*/ 	.word	0x00000004
        /*0154*/ 	.word	0x00000000
        /*0158*/ 	.short	0x0101
        /*015a*/ 	.byte	0x3f
	.zero		1


	//   ....[13]....
        /*015c*/ 	.word	0x00001f90
        /*0160*/ 	.word	0x00000000
        /*0164*/ 	.word	0x00000000
        /*0168*/ 	.short	0x0101
        /*016a*/ 	.byte	0x3f
	.zero		1


	//   ....[14]....
        /*016c*/ 	.word	0x000070e0
        /*0170*/ 	.word	0x00000017
        /*0174*/ 	.word	0x00000018
        /*0178*/ 	.short	0x010a
        /*017a*/ 	.byte	0x3f
	.zero		1


	//   ....[15]....
        /*017c*/ 	.word	0x000074c0
        /*0180*/ 	.word	0x00000006
        /*0184*/ 	.word	0x00000048
        /*0188*/ 	.short	0x0101
        /*018a*/ 	.byte	0x3f
	.zero		1


	//   ....[16]....
        /*018c*/ 	.word	0x00007c10
        /*0190*/ 	.word	0x00000007
        /*0194*/ 	.word	0x00000000
        /*0198*/ 	.short	0x010a
        /*019a*/ 	.byte	0x3f
	.zero		1


	//   ....[17]....
        /*019c*/ 	.word	0x00007c90
        /*01a0*/ 	.word	0x00000004
        /*01a4*/ 	.word	0x00000000
        /*01a8*/ 	.short	0x010a
        /*01aa*/ 	.byte	0x3f
	.zero		1


	//   ....[18]....
        /*01ac*/ 	.word	0x00007d20
        /*01b0*/ 	.word	0x00000005
        /*01b4*/ 	.word	0x00000000
        /*01b8*/ 	.short	0x010a
        /*01ba*/ 	.byte	0x3f
	.zero		1


	//   ....[19]....
        /*01bc*/ 	.word	0x00007d80
        /*01c0*/ 	.word	0x00000003
        /*01c4*/ 	.word	0x00000000
        /*01c8*/ 	.short	0x010a
        /*01ca*/ 	.byte	0x3f
	.zero		1


	//   ....[20]....
        /*01cc*/ 	.word	0x00007dd0
        /*01d0*/ 	.word	0x00000005
        /*01d4*/ 	.word	0x00000000
        /*01d8*/ 	.short	0x010a
        /*01da*/ 	.byte	0x3f
	.zero		1


	//   ....[21]....
        /*01dc*/ 	.word	0x00007ea0
        /*01e0*/ 	.word	0x00000017
        /*01e4*/ 	.word	0x00000018
        /*01e8*/ 	.short	0x010a
        /*01ea*/ 	.byte	0x3f
	.zero		1


	//   ....[22]....
        /*01ec*/ 	.word	0x00007f70
        /*01f0*/ 	.word	0x00000007
        /*01f4*/ 	.word	0x00000000
        /*01f8*/ 	.short	0x010a
        /*01fa*/ 	.byte	0x3f
	.zero		1


	//   ....[23]....
        /*01fc*/ 	.word	0x00007fc0
        /*0200*/ 	.word	0x00000004
        /*0204*/ 	.word	0x00000000
        /*0208*/ 	.short	0x010a
        /*020a*/ 	.byte	0x3f
	.zero		1


	//----- nvinfo : EIATTR_NUM_MBARRIERS
	.align		4
.L_35:
        /*020c*/ 	.byte	0x03, 0x38
        /*020e*/ 	.short	0x0008


	//----- nvinfo : EIATTR_EXIT_INSTR_OFFSETS
	.align		4
        /*0210*/ 	.byte	0x04, 0x1c
        /*0212*/ 	.short	(.L_37 - .L_36)


	//   ....[0]....
.L_36:
        /*0214*/ 	.word	0x000009d0


	//   ....[1]....
        /*0218*/ 	.word	0x000011e0


	//   ....[2]....
        /*021c*/ 	.word	0x00006840


	//   ....[3]....
        /*0220*/ 	.word	0x00006da0


	//   ....[4]....
        /*0224*/ 	.word	0x00007d70


	//----- nvinfo : EIATTR_MAX_THREADS
	.align		4
.L_37:
        /*0228*/ 	.byte	0x04, 0x05
        /*022a*/ 	.short	(.L_39 - .L_38)
.L_38:
        /*022c*/ 	.word	0x00000180
        /*0230*/ 	.word	0x00000001
        /*0234*/ 	.word	0x00000001


	//----- nvinfo : EIATTR_CRS_STACK_SIZE
	.align		4
.L_39:
        /*0238*/ 	.byte	0x04, 0x1e
        /*023a*/ 	.short	(.L_41 - .L_40)
.L_40:
        /*023c*/ 	.word	0x00000000


	//----- nvinfo : EIATTR_CBANK_PARAM_SIZE
	.align		4
.L_41:
        /*0240*/ 	.byte	0x03, 0x19
        /*0242*/ 	.short	0x0470


	//----- nvinfo : EIATTR_PARAM_CBANK
	.align		4
        /*0244*/ 	.byte	0x04, 0x0a
        /*0246*/ 	.short	(.L_43 - .L_42)
	.align		4
.L_42:
        /*0248*/ 	.word	index@(.nv.constant0._ZN7cutlass13device_kernelINS_4gemm6kernel13GemmUniversalIN4cute5tupleIJiiiiEEENS1_10collective13CollectiveMmaINS1_34MainloopSm90TmaGmmaWarpSpecializedILi3ENS5_IJNS4_1CILi4EEENSA_ILi1EEESC_EEENS1_35KernelTmaWarpSpecializedCooperativeEEENS5_IJNSA_ILi128EEESG_NSA_ILi64EEEEEENS_6half_tENS5_IJSC_llEEESJ_NS5_IJlSC_lEEENS4_8TiledMMAINS4_8MMA_AtomIJNS4_4SM904GMMA26MMA_64x128x16_F32F16F16_SSILNSP_5MajorE1ELSR_0ELNSP_7ScaleInE1ELSS_1EEEEEENS4_6LayoutINS5_IJNSA_ILi2EEESC_SC_EEENS5_IJSC_NSA_ILi0EEESY_EEEEENS5_IJNS4_10UnderscoreES11_S11_EEEEENS4_13SM90_TMA_LOADENS4_14ComposedLayoutINS4_7SwizzleILi3ELi4ELi3EEENS4_18smem_ptr_flag_bitsILi16EEENSV_INS5_IJSH_NSA_ILi8EEEEEENS5_IJSC_SH_EEEEEEEvNS4_8identityENS4_23SM90_TMA_LOAD_MULTICASTENS15_IS17_S19_NSV_INS5_IJS1A_SH_EEENS5_IJSH_SC_EEEEEEEvS1F_EENS_8epilogue10collective6detail29Sm90TmaWarpSpecializedAdapterINS1N_15DefaultEpilogueISJ_SL_SL_NS1M_6thread17LinearCombinationISJ_Li1EffLNS1R_9ScaleType4KindE0ELNS_15FloatRoundStyleE2ESJ_EENS1_15EpilogueDefaultEEEEEvvEEEEvNT_6ParamsE)
        /*024c*/ 	.short	0x0210
        /*024e*/ 	.short	0x0470


	//----- nvinfo : EIATTR_SW_WAR
	.align		4
.L_43:
        /*0250*/ 	.byte	0x04, 0x36
        /*0252*/ 	.short	(.L_45 - .L_44)
.L_44:
        /*0254*/ 	.word	0x00000008
.L_45:


//--------------------- .nv.callgraph             --------------------------
	.section	.nv.callgraph,"",@"SHT_CUDA_CALLGRAPH"
	.align	4
	.sectionentsize	8
	.align		4
        /*0000*/ 	.word	0x00000000
	.align		4
        /*0004*/ 	.word	0xffffffff
	.align		4
        /*0008*/ 	.word	index@(_ZN7cutlass13device_kernelINS_4gemm6kernel13GemmUniversalIN4cute5tupleIJiiiiEEENS1_10collective13CollectiveMmaINS1_34MainloopSm90TmaGmmaWarpSpecializedILi3ENS5_IJNS4_1CILi4EEENSA_ILi1EEESC_EEENS1_35KernelTmaWarpSpecializedCooperativeEEENS5_IJNSA_ILi128EEESG_NSA_ILi64EEEEEENS_6half_tENS5_IJSC_llEEESJ_NS5_IJlSC_lEEENS4_8TiledMMAINS4_8MMA_AtomIJNS4_4SM904GMMA26MMA_64x128x16_F32F16F16_SSILNSP_5MajorE1ELSR_0ELNSP_7ScaleInE1ELSS_1EEEEEENS4_6LayoutINS5_IJNSA_ILi2EEESC_SC_EEENS5_IJSC_NSA_ILi0EEESY_EEEEENS5_IJNS4_10UnderscoreES11_S11_EEEEENS4_13SM90_TMA_LOADENS4_14ComposedLayoutINS4_7SwizzleILi3ELi4ELi3EEENS4_18smem_ptr_flag_bitsILi16EEENSV_INS5_IJSH_NSA_ILi8EEEEEENS5_IJSC_SH_EEEEEEEvNS4_8identityENS4_23SM90_TMA_LOAD_MULTICASTENS15_IS17_S19_NSV_INS5_IJS1A_SH_EEENS5_IJSH_SC_EEEEEEEvS1F_EENS_8epilogue10collective6detail29Sm90TmaWarpSpecializedAdapterINS1N_15DefaultEpilogueISJ_SL_SL_NS1M_6thread17LinearCombinationISJ_Li1EffLNS1R_9ScaleType4KindE0ELNS_15FloatRoundStyleE2ESJ_EENS1_15EpilogueDefaultEEEEEvvEEEEvNT_6ParamsE)
	.align		4
        /*000c*/ 	.word	index@(__assertfail)
	.align		4
        /*0010*/ 	.word	0x00000000
	.align		4
        /*0014*/ 	.word	0xfffffffe
	.align		4
        /*0018*/ 	.word	0x00000000
	.align		4
        /*001c*/ 	.word	0xfffffffd
	.align		4
        /*0020*/ 	.word	0x00000000
	.align		4
        /*0024*/ 	.word	0xfffffffc


//--------------------- .nv.constant4             --------------------------
	.section	.nv.constant4,"a",@progbits
	.align	8
	.align		8
.nv.constant4:
        /*0000*/ 	.dword	__assertfail
	.align		8
        /*0008*/ 	.dword	__unnamed_1
	.align		8
        /*0010*/ 	.dword	_ZN40_INTERNAL_19f70405_4_k_cu_dba1b0a4_200464cuda3std3__45__cpo5beginE
	.align		8
        /*0018*/ 	.dword	_ZN40_INTERNAL_19f70405_4_k_cu_dba1b0a4_200464cuda3std3__45__cpo3endE
	.align		8
        /*0020*/ 	.dword	_ZN40_INTERNAL_19f70405_4_k_cu_dba1b0a4_200464cuda3std3__45__cpo6cbeginE
	.align		8
        /*0028*/ 	.dword	_ZN40_INTERNAL_19f70405_4_k_cu_dba1b0a4_200464cuda3std3__45__cpo4cendE
	.align		8
        /*0030*/ 	.dword	_ZN40_INTERNAL_19f70405_4_k_cu_dba1b0a4_200464cuda3std3__442_GLOBAL__N__19f70405_4_k_cu_dba1b0a4_200466ignoreE
	.align		8
        /*0038*/ 	.dword	_ZN40_INTERNAL_19f70405_4_k_cu_dba1b0a4_200464cuda3std3__419piecewise_constructE
	.align		8
        /*0040*/ 	.dword	_ZN40_INTERNAL_19f70405_4_k_cu_dba1b0a4_200464cuda3std3__48in_placeE
	.align		8
        /*0048*/ 	.dword	_ZN40_INTERNAL_19f70405_4_k_cu_dba1b0a4_200464cuda3std6ranges3__45__cpo4swapE
	.align		8
        /*0050*/ 	.dword	_ZN40_INTERNAL_19f70405_4_k_cu_dba1b0a4_200464cuda3std6ranges3__45__cpo9iter_moveE
	.align		8
        /*0058*/ 	.dword	_ZN40_INTERNAL_19f70405_4_k_cu_dba1b0a4_200464cute7productE
	.align		8
        /*0060*/ 	.dword	_ZN40_INTERNAL_19f70405_4_k_cu_dba1b0a4_200464cute1_E
	.align		8
        /*0068*/ 	.dword	$str$22
	.align		8
        /*0070*/ 	.dword	$str$23


//--------------------- .text._ZN7cutlass13device_kernelINS_4gemm6kernel13GemmUniversalIN4cute5tupleIJiiiiEEENS1_10collective13CollectiveMmaINS1_34MainloopSm90TmaGmmaWarpSpecializedILi3ENS5_IJNS4_1CILi4EEENSA_ILi1EEESC_EEENS1_35KernelTmaWarpSpecializedCooperativeEEENS5_IJNSA_ILi128EEESG_NSA_ILi64EEEEEENS_6half_tENS5_IJSC_llEEESJ_NS5_IJlSC_lEEENS4_8TiledMMAINS4_8MMA_AtomIJNS4_4SM904GMMA26MMA_64x128x16_F32F16F16_SSILNSP_5MajorE1ELSR_0ELNSP_7ScaleInE1ELSS_1EEEEEENS4_6LayoutINS5_IJNSA_ILi2EEESC_SC_EEENS5_IJSC_NSA_ILi0EEESY_EEEEENS5_IJNS4_10UnderscoreES11_S11_EEEEENS4_13SM90_TMA_LOADENS4_14ComposedLayoutINS4_7SwizzleILi3ELi4ELi3EEENS4_18smem_ptr_flag_bitsILi16EEENSV_INS5_IJSH_NSA_ILi8EEEEEENS5_IJSC_SH_EEEEEEEvNS4_8identityENS4_23SM90_TMA_LOAD_MULTICASTENS15_IS17_S19_NSV_INS5_IJS1A_SH_EEENS5_IJSH_SC_EEEEEEEvS1F_EENS_8epilogue10collective6detail29Sm90TmaWarpSpecializedAdapterINS1N_15DefaultEpilogueISJ_SL_SL_NS1M_6thread17LinearCombinationISJ_Li1EffLNS1R_9ScaleType4KindE0ELNS_15FloatRoundStyleE2ESJ_EENS1_15EpilogueDefaultEEEEEvvEEEEvNT_6ParamsE --------------------------
	.section	.text._ZN7cutlass13device_kernelINS_4gemm6kernel13GemmUniversalIN4cute5tupleIJiiiiEEENS1_10collective13CollectiveMmaINS1_34MainloopSm90TmaGmmaWarpSpecializedILi3ENS5_IJNS4_1CILi4EEENSA_ILi1EEESC_EEENS1_35KernelTmaWarpSpecializedCooperativeEEENS5_IJNSA_ILi128EEESG_NSA_ILi64EEEEEENS_6half_tENS5_IJSC_llEEESJ_NS5_IJlSC_lEEENS4_8TiledMMAINS4_8MMA_AtomIJNS4_4SM904GMMA26MMA_64x128x16_F32F16F16_SSILNSP_5MajorE1ELSR_0ELNSP_7ScaleInE1ELSS_1EEEEEENS4_6LayoutINS5_IJNSA_ILi2EEESC_SC_EEENS5_IJSC_NSA_ILi0EEESY_EEEEENS5_IJNS4_10UnderscoreES11_S11_EEEEENS4_13SM90_TMA_LOADENS4_14ComposedLayoutINS4_7SwizzleILi3ELi4ELi3EEENS4_18smem_ptr_flag_bitsILi16EEENSV_INS5_IJSH_NSA_ILi8EEEEEENS5_IJSC_SH_EEEEEEEvNS4_8identityENS4_23SM90_TMA_LOAD_MULTICASTENS15_IS17_S19_NSV_INS5_IJS1A_SH_EEENS5_IJSH_SC_EEEEEEEvS1F_EENS_8epilogue10collective6detail29Sm90TmaWarpSpecializedAdapterINS1N_15DefaultEpilogueISJ_SL_SL_NS1M_6thread17LinearCombinationISJ_Li1EffLNS1R_9ScaleType4KindE0ELNS_15FloatRoundStyleE2ESJ_EENS1_15EpilogueDefaultEEEEEvvEEEEvNT_6ParamsE,"ax",@progbits
	.align	128
.text._ZN7cutlass13device_kernelINS_4gemm6kernel13GemmUniversalIN4cute5tupleIJiiiiEEENS1_10collective13CollectiveMmaINS1_34MainloopSm90TmaGmmaWarpSpecializedILi3ENS5_IJNS4_1CILi4EEENSA_ILi1EEESC_EEENS1_35KernelTmaWarpSpecializedCooperativeEEENS5_IJNSA_ILi128EEESG_NSA_ILi64EEEEEENS_6half_tENS5_IJSC_llEEESJ_NS5_IJlSC_lEEENS4_8TiledMMAINS4_8MMA_AtomIJNS4_4SM904GMMA26MMA_64x128x16_F32F16F16_SSILNSP_5MajorE1ELSR_0ELNSP_7ScaleInE1ELSS_1EEEEEENS4_6LayoutINS5_IJNSA_ILi2EEESC_SC_EEENS5_IJSC_NSA_ILi0EEESY_EEEEENS5_IJNS4_10UnderscoreES11_S11_EEEEENS4_13SM90_TMA_LOADENS4_14ComposedLayoutINS4_7SwizzleILi3ELi4ELi3EEENS4_18smem_ptr_flag_bitsILi16EEENSV_INS5_IJSH_NSA_ILi8EEEEEENS5_IJSC_SH_EEEEEEEvNS4_8identityENS4_23SM90_TMA_LOAD_MULTICASTENS15_IS17_S19_NSV_INS5_IJS1A_SH_EEENS5_IJSH_SC_EEEEEEEvS1F_EENS_8epilogue10collective6detail29Sm90TmaWarpSpecializedAdapterINS1N_15DefaultEpilogueISJ_SL_SL_NS1M_6thread17LinearCombinationISJ_Li1EffLNS1R_9ScaleType4KindE0ELNS_15FloatRoundStyleE2ESJ_EENS1_15EpilogueDefaultEEEEEvvEEEEvNT_6ParamsE:
        .type           _ZN7cutlass13device_kernelINS_4gemm6kernel13GemmUniversalIN4cute5tupleIJiiiiEEENS1_10collective13CollectiveMmaINS1_34MainloopSm90TmaGmmaWarpSpecializedILi3ENS5_IJNS4_1CILi4EEENSA_ILi1EEESC_EEENS1_35KernelTmaWarpSpecializedCooperativeEEENS5_IJNSA_ILi128EEESG_NSA_ILi64EEEEEENS_6half_tENS5_IJSC_llEEESJ_NS5_IJlSC_lEEENS4_8TiledMMAINS4_8MMA_AtomIJNS4_4SM904GMMA26MMA_64x128x16_F32F16F16_SSILNSP_5MajorE1ELSR_0ELNSP_7ScaleInE1ELSS_1EEEEEENS4_6LayoutINS5_IJNSA_ILi2EEESC_SC_EEENS5_IJSC_NSA_ILi0EEESY_EEEEENS5_IJNS4_10UnderscoreES11_S11_EEEEENS4_13SM90_TMA_LOADENS4_14ComposedLayoutINS4_7SwizzleILi3ELi4ELi3EEENS4_18smem_ptr_flag_bitsILi16EEENSV_INS5_IJSH_NSA_ILi8EEEEEENS5_IJSC_SH_EEEEEEEvNS4_8identityENS4_23SM90_TMA_LOAD_MULTICASTENS15_IS17_S19_NSV_INS5_IJS1A_SH_EEENS5_IJSH_SC_EEEEEEEvS1F_EENS_8epilogue10collective6detail29Sm90TmaWarpSpecializedAdapterINS1N_15DefaultEpilogueISJ_SL_SL_NS1M_6thread17LinearCombinationISJ_Li1EffLNS1R_9ScaleType4KindE0ELNS_15FloatRoundStyleE2ESJ_EENS1_15EpilogueDefaultEEEEEvvEEEEvNT_6ParamsE,@function
        .size           _ZN7cutlass13device_kernelINS_4gemm6kernel13GemmUniversalIN4cute5tupleIJiiiiEEENS1_10collective13CollectiveMmaINS1_34MainloopSm90TmaGmmaWarpSpecializedILi3ENS5_IJNS4_1CILi4EEENSA_ILi1EEESC_EEENS1_35KernelTmaWarpSpecializedCooperativeEEENS5_IJNSA_ILi128EEESG_NSA_ILi64EEEEEENS_6half_tENS5_IJSC_llEEESJ_NS5_IJlSC_lEEENS4_8TiledMMAINS4_8MMA_AtomIJNS4_4SM904GMMA26MMA_64x128x16_F32F16F16_SSILNSP_5MajorE1ELSR_0ELNSP_7ScaleInE1ELSS_1EEEEEENS4_6LayoutINS5_IJNSA_ILi2EEESC_SC_EEENS5_IJSC_NSA_ILi0EEESY_EEEEENS5_IJNS4_10UnderscoreES11_S11_EEEEENS4_13SM90_TMA_LOADENS4_14ComposedLayoutINS4_7SwizzleILi3ELi4ELi3EEENS4_18smem_ptr_flag_bitsILi16EEENSV_INS5_IJSH_NSA_ILi8EEEEEENS5_IJSC_SH_EEEEEEEvNS4_8identityENS4_23SM90_TMA_LOAD_MULTICASTENS15_IS17_S19_NSV_INS5_IJS1A_SH_EEENS5_IJSH_SC_EEEEEEEvS1F_EENS_8epilogue10collective6detail29Sm90TmaWarpSpecializedAdapterINS1N_15DefaultEpilogueISJ_SL_SL_NS1M_6thread17LinearCombinationISJ_Li1EffLNS1R_9ScaleType4KindE0ELNS_15FloatRoundStyleE2ESJ_EENS1_15EpilogueDefaultEEEEEvvEEEEvNT_6ParamsE,(.L_x_195 - _ZN7cutlass13device_kernelINS_4gemm6kernel13GemmUniversalIN4cute5tupleIJiiiiEEENS1_10collective13CollectiveMmaINS1_34MainloopSm90TmaGmmaWarpSpecializedILi3ENS5_IJNS4_1CILi4EEENSA_ILi1EEESC_EEENS1_35KernelTmaWarpSpecializedCooperativeEEENS5_IJNSA_ILi128EEESG_NSA_ILi64EEEEEENS_6half_tENS5_IJSC_llEEESJ_NS5_IJlSC_lEEENS4_8TiledMMAINS4_8MMA_AtomIJNS4_4SM904GMMA26MMA_64x128x16_F32F16F16_SSILNSP_5MajorE1ELSR_0ELNSP_7ScaleInE1ELSS_1EEEEEENS4_6LayoutINS5_IJNSA_ILi2EEESC_SC_EEENS5_IJSC_NSA_ILi0EEESY_EEEEENS5_IJNS4_10UnderscoreES11_S11_EEEEENS4_13SM90_TMA_LOADENS4_14ComposedLayoutINS4_7SwizzleILi3ELi4ELi3EEENS4_18smem_ptr_flag_bitsILi16EEENSV_INS5_IJSH_NSA_ILi8EEEEEENS5_IJSC_SH_EEEEEEEvNS4_8identityENS4_23SM90_TMA_LOAD_MULTICASTENS15_IS17_S19_NSV_INS5_IJS1A_SH_EEENS5_IJSH_SC_EEEEEEEvS1F_EENS_8epilogue10collective6detail29Sm90TmaWarpSpecializedAdapterINS1N_15DefaultEpilogueISJ_SL_SL_NS1M_6thread17LinearCombinationISJ_Li1EffLNS1R_9ScaleType4KindE0ELNS_15FloatRoundStyleE2ESJ_EENS1_15EpilogueDefaultEEEEEvvEEEEvNT_6ParamsE)
        .other          _ZN7cutlass13device_kernelINS_4gemm6kernel13GemmUniversalIN4cute5tupleIJiiiiEEENS1_10collective13CollectiveMmaINS1_34MainloopSm90TmaGmmaWarpSpecializedILi3ENS5_IJNS4_1CILi4EEENSA_ILi1EEESC_EEENS1_35KernelTmaWarpSpecializedCooperativeEEENS5_IJNSA_ILi128EEESG_NSA_ILi64EEEEEENS_6half_tENS5_IJSC_llEEESJ_NS5_IJlSC_lEEENS4_8TiledMMAINS4_8MMA_AtomIJNS4_4SM904GMMA26MMA_64x128x16_F32F16F16_SSILNSP_5MajorE1ELSR_0ELNSP_7ScaleInE1ELSS_1EEEEEENS4_6LayoutINS5_IJNSA_ILi2EEESC_SC_EEENS5_IJSC_NSA_ILi0EEESY_EEEEENS5_IJNS4_10UnderscoreES11_S11_EEEEENS4_13SM90_TMA_LOADENS4_14ComposedLayoutINS4_7SwizzleILi3ELi4ELi3EEENS4_18smem_ptr_flag_bitsILi16EEENSV_INS5_IJSH_NSA_ILi8EEEEEENS5_IJSC_SH_EEEEEEEvNS4_8identityENS4_23SM90_TMA_LOAD_MULTICASTENS15_IS17_S19_NSV_INS5_IJS1A_SH_EEENS5_IJSH_SC_EEEEEEEvS1F_EENS_8epilogue10collective6detail29Sm90TmaWarpSpecializedAdapterINS1N_15DefaultEpilogueISJ_SL_SL_NS1M_6thread17LinearCombinationISJ_Li1EffLNS1R_9ScaleType4KindE0ELNS_15FloatRoundStyleE2ESJ_EENS1_15EpilogueDefaultEEEEEvvEEEEvNT_6ParamsE,@"STO_CUDA_ENTRY STV_DEFAULT"
_ZN7cutlass13device_kernelINS_4gemm6kernel13GemmUniversalIN4cute5tupleIJiiiiEEENS1_10collective13CollectiveMmaINS1_34MainloopSm90TmaGmmaWarpSpecializedILi3ENS5_IJNS4_1CILi4EEENSA_ILi1EEESC_EEENS1_35KernelTmaWarpSpecializedCooperativeEEENS5_IJNSA_ILi128EEESG_NSA_ILi64EEEEEENS_6half_tENS5_IJSC_llEEESJ_NS5_IJlSC_lEEENS4_8TiledMMAINS4_8MMA_AtomIJNS4_4SM904GMMA26MMA_64x128x16_F32F16F16_SSILNSP_5MajorE1ELSR_0ELNSP_7ScaleInE1ELSS_1EEEEEENS4_6LayoutINS5_IJNSA_ILi2EEESC_SC_EEENS5_IJSC_NSA_ILi0EEESY_EEEEENS5_IJNS4_10UnderscoreES11_S11_EEEEENS4_13SM90_TMA_LOADENS4_14ComposedLayoutINS4_7SwizzleILi3ELi4ELi3EEENS4_18smem_ptr_flag_bitsILi16EEENSV_INS5_IJSH_NSA_ILi8EEEEEENS5_IJSC_SH_EEEEEEEvNS4_8identityENS4_23SM90_TMA_LOAD_MULTICASTENS15_IS17_S19_NSV_INS5_IJS1A_SH_EEENS5_IJSH_SC_EEEEEEEvS1F_EENS_8epilogue10collective6detail29Sm90TmaWarpSpecializedAdapterINS1N_15DefaultEpilogueISJ_SL_SL_NS1M_6thread17LinearCombinationISJ_Li1EffLNS1R_9ScaleType4KindE0ELNS_15FloatRoundStyleE2ESJ_EENS1_15EpilogueDefaultEEEEEvvEEEEvNT_6ParamsE:
[----:B------:R-:W0:Y:S01]  /*0000*/  LDC R1, c[0x0][0x28] ;  /* 0x00000a00ff017b82 */ /* 0x000e220000000800 */
[----:B------:R-:W1:Y:S01]  /*0010*/  S2R R95, SR_TID.X ;  /* 0x00000000005f7919 */ /* 0x000e620000002100 */
[----:B------:R-:W-:Y:S01]  /*0020*/  ELECT P0, URZ, PT ;  /* 0x00000000003f782f */ /* 0x000fe20003800000 */
[----:B------:R-:W-:Y:S01]  /*0030*/  BSSY B0, `(.L_x_0) ;  /* 0x000000f000007945 */ /* 0x000fe20003800000 */
[--C-:B-1----:R-:W-:Y:S02]  /*0040*/  SHF.R.U32.HI R0, RZ, 0x5, R95.reuse ;  /* 0x00000005ff007819 */ /* 0x102fe4000001165f */
[----:B------:R-:W-:-:S03]  /*0050*/  SHF.R.U32.HI R7, RZ, 0x7, R95 ;  /* 0x00000007ff077819 */ /* 0x000fc6000001165f */
[----:B------:R-:W1:Y:S04]  /*0060*/  SHFL.IDX PT, R3, R0, RZ, 0x1f ;  /* 0x00001fff00037589 */ /* 0x000e6800000e0000 */
[----:B------:R2:W3:Y:S01]  /*0070*/  SHFL.IDX PT, R2, R7, RZ, 0x1f ;  /* 0x00001fff07027589 */ /* 0x0004e200000e0000 */
[----:B-1----:R-:W-:-:S13]  /*0080*/  ISETP.NE.OR P0, PT, R3, RZ, !P0 ;  /* 0x000000ff0300720c */ /* 0x002fda0004705670 */
[----:B0-23--:R-:W-:Y:S05]  /*0090*/  @P0 BRA `(.L_x_1) ;  /* 0x0000000000200947 */ /* 0x00dfea0003800000 */
[----:B------:R-:W-:Y:S02]  /*00a0*/  ULDC.64 UR4, c[0x0][0x198] ;  /* 0x0000660000047ab9 */ /* 0x000fe40000000a00 */
[----:B------:R-:W-:Y:S02]  /*00b0*/  UIADD3 UR6, UP0, UR4, 0xf0, URZ ;  /* 0x000000f004067890 */ /* 0x000fe4000ff1e03f */
[----:B------:R-:W-:Y:S02]  /*00c0*/  UIADD3 UR4, UP1, UR4, 0x1f0, URZ ;  /* 0x000001f004047890 */ /* 0x000fe4000ff3e03f */
[----:B------:R-:W-:Y:S02]  /*00d0*/  UIADD3.X UR7, URZ, UR5, URZ, UP0, !UPT ;  /* 0x000000053f077290 */ /* 0x000fe400087fe43f */
[----:B------:R-:W-:-:S07]  /*00e0*/  UIADD3.X UR5, URZ, UR5, URZ, UP1, !UPT ;  /* 0x000000053f057290 */ /* 0x000fce0008ffe43f */
[----:B------:R0:W-:Y:S02]  /*00f0*/  UTMACCTL.PF [UR6] ;  /* 0x00000000060079b9 */ /* 0x0001e40008040000 */
[----:B------:R0:W-:Y:S02]  /*0100*/  UTMACCTL.PF [UR4] ;  /* 0x00000000040079b9 */ /* 0x0001e40008040000 */
[----:B0-----:R-:W-:Y:S01]  /*0110*/  NOP ;  /* 0x0000000000007918 */ /* 0x001fe20000000000 */
.L_x_1:
[----:B------:R-:W-:Y:S05]  /*0120*/  BSYNC B0 ;  /* 0x0000000000007941 */ /* 0x000fea0003800000 */
.L_x_0:
[----:B------:R-:W0:Y:S01]  /*0130*/  SHFL.IDX PT, R5, R0, RZ, 0x1f ;  /* 0x00001fff00057589 */ /* 0x000e2200000e0000 */
[----:B------:R-:W-:-:S04]  /*0140*/  SHF.R.S32.HI R4, RZ, 0x1f, R95 ;  /* 0x0000001fff047819 */ /* 0x000fc8000001145f */
[----:B------:R-:W-:Y:S02]  /*0150*/  LEA.HI R4, R4, R95, RZ, 0x7 ;  /* 0x0000005f04047211 */ /* 0x000fe400078f38ff */
[----:B0-----:R-:W-:-:S13]  /*0160*/  ISETP.NE.AND P0, PT, R5, RZ, PT ;  /* 0x000000ff0500720c */ /* 0x001fda0003f05270 */
[----:B------:R-:W-:Y:S05]  /*0170*/  @P0 BRA `(.L_x_2) ;  /* 0x0000000000500947 */ /* 0x000fea0003800000 */
[----:B------:R-:W0:Y:S01]  /*0180*/  S2UR UR8, SR_CgaCtaId ;  /* 0x00000000000879c3 */ /* 0x000e220000008800 */
[----:B------:R-:W-:Y:S01]  /*0190*/  UMOV UR4, 0x400 ;  /* 0x0000040000047882 */ /* 0x000fe20000000000 */
[----:B------:R-:W-:Y:S01]  /*01a0*/  UMOV UR5, 0x1 ;  /* 0x0000000100057882 */ /* 0x000fe20000000000 */
[----:B------:R-:W-:Y:S01]  /*01b0*/  UMOV UR6, 0x8 ;  /* 0x0000000800067882 */ /* 0x000fe20000000000 */
[----:B------:R-:W-:Y:S01]  /*01c0*/  ELECT P0, URZ, PT ;  /* 0x00000000003f782f */ /* 0x000fe20003800000 */
[----:B------:R-:W-:-:S04]  /*01d0*/  UIADD3 UR6, -UR6, 0x100000, URZ ;  /* 0x0010000006067890 */ /* 0x000fc8000fffe13f */
[----:B------:R-:W-:Y:S02]  /*01e0*/  USHF.L.U32 UR7, UR6, 0xb, URZ ;  /* 0x0000000b06077899 */ /* 0x000fe4000800063f */
[----:B------:R-:W-:Y:S02]  /*01f0*/  USHF.L.U32 UR6, UR6, 0x1, URZ ;  /* 0x0000000106067899 */ /* 0x000fe4000800063f */
[----:B0-----:R-:W-:Y:S02]  /*0200*/  ULEA UR8, UR8, UR4, 0x18 ;  /* 0x0000000408087291 */ /* 0x001fe4000f8ec03f */
[----:B------:R-:W-:-:S04]  /*0210*/  UIADD3 UR4, -UR5, 0x100000, URZ ;  /* 0x0010000005047890 */ /* 0x000fc8000fffe13f */
[----:B------:R-:W-:Y:S02]  /*0220*/  USHF.L.U32 UR5, UR4, 0xb, URZ ;  /* 0x0000000b04057899 */ /* 0x000fe4000800063f */
[----:B------:R-:W-:Y:S01]  /*0230*/  USHF.L.U32 UR4, UR4, 0x1, URZ ;  /* 0x0000000104047899 */ /* 0x000fe2000800063f */
[----:B------:R-:W0:Y:S11]  /*0240*/  FENCE.VIEW.ASYNC.S ;  /* 0x00000000000073c6 */ /* 0x000e360000000000 */
[----:B0-----:R0:W1:Y:S01]  /*0250*/  SYNCS.EXCH.64 URZ, [UR8], UR4 ;  /* 0x00000004083f75b2 */ /* 0x0010620008000100 */
[----:B------:R0:W2:Y:S01]  /*0260*/  SYNCS.EXCH.64 URZ, [UR8+0x18], UR6 ;  /* 0x00001806083f75b2 */ /* 0x0000a20008000100 */
[----:B------:R0:W3:Y:S01]  /*0270*/  SYNCS.EXCH.64 URZ, [UR8+0x8], UR4 ;  /* 0x00000804083f75b2 */ /* 0x0000e20008000100 */
[----:B------:R0:W4:Y:S01]  /*0280*/  SYNCS.EXCH.64 URZ, [UR8+0x20], UR6 ;  /* 0x00002006083f75b2 */ /* 0x0001220008000100 */
[----:B------:R0:W0:Y:S01]  /*0290*/  SYNCS.EXCH.64 URZ, [UR8+0x10], UR4 ;  /* 0x00001004083f75b2 */ /* 0x0000220008000100 */
[----:B------:R0:W0:Y:S01]  /*02a0*/  SYNCS.EXCH.64 URZ, [UR8+0x28], UR6 ;  /* 0x00002806083f75b2 */ /* 0x0000220008000100 */
[----:B------:R-:W-:Y:S01]  /*02b0*/  NOP ;  /* 0x0000000000007918 */ /* 0x000fe20000000000 */
.L_x_2:
[----:B0-----:R-:W0:Y:S01]  /*02c0*/  S2UR UR8, SR_CTAID.X ;  /* 0x00000000000879c3 */ /* 0x001e220000002500 */
[----:B------:R-:W-:Y:S01]  /*02d0*/  LOP3.LUT R4, R4, 0xffffff80, RZ, 0xc0, !PT ;  /* 0xffffff8004047812 */ /* 0x000fe200078ec0ff */
[----:B------:R-:W5:Y:S01]  /*02e0*/  SHFL.IDX PT, R0, R0, RZ, 0x1f ;  /* 0x00001fff00007589 */ /* 0x000f6200000e0000 */
[----:B------:R-:W-:Y:S01]  /*02f0*/  SHF.R.S32.HI R10, RZ, 0x1f, R5 ;  /* 0x0000001fff0a7819 */ /* 0x000fe20000011405 */
[----:B------:R-:W-:Y:S01]  /*0300*/  ULDC UR4, c[0x0][0x150] ;  /* 0x0000540000047ab9 */ /* 0x000fe20000000800 */
[----:B------:R-:W-:Y:S01]  /*0310*/  ELECT P0, URZ, PT ;  /* 0x00000000003f782f */ /* 0x000fe20003800000 */
[----:B------:R-:W-:Y:S01]  /*0320*/  IMAD.IADD R8, R95, 0x1, -R4 ;  /* 0x000000015f087824 */ /* 0x000fe200078e0a04 */
[----:B------:R-:W-:Y:S01]  /*0330*/  LEA.HI R10, R10, R5, RZ, 0x2 ;  /* 0x000000050a0a7211 */ /* 0x000fe200078f10ff */
[----:B------:R-:W1:Y:S01]  /*0340*/  S2R R4, SR_CTAID.Y ;  /* 0x0000000000047919 */ /* 0x000e620000002600 */
[----:B------:R-:W2:Y:S01]  /*0350*/  LDC R12, c[0x0][0x144] ;  /* 0x00005100ff0c7b82 */ /* 0x000ea20000000800 */
[----:B------:R-:W-:Y:S01]  /*0360*/  NOP ;  /* 0x0000000000007918 */ /* 0x000fe20000000000 */
[----:B------:R-:W-:Y:S01]  /*0370*/  SHF.R.S32.HI R9, RZ, 0x1f, R8 ;  /* 0x0000001fff097819 */ /* 0x000fe20000011408 */
[----:B------:R-:W-:Y:S01]  /*0380*/  NOP ;  /* 0x0000000000007918 */ /* 0x000fe20000000000 */
[----:B------:R-:W-:Y:S01]  /*0390*/  LOP3.LUT R10, R10, 0x3ffffffc, RZ, 0xc0, !PT ;  /* 0x3ffffffc0a0a7812 */ /* 0x000fe200078ec0ff */
[----:B------:R-:W-:Y:S01]  /*03a0*/  IMAD.MOV.U32 R22, RZ, RZ, 0x1 ;  /* 0x00000001ff167424 */ /* 0x000fe200078e00ff */
[----:B------:R-:W-:-:S02]  /*03b0*/  LEA.HI R9, R9, R8, RZ, 0x3 ;  /* 0x0000000809097211 */ /* 0x000fc400078f18ff */
[----:B------:R-:W3:Y:S01]  /*03c0*/  LDC R13, c[0x0][0x140] ;  /* 0x00005000ff0d7b82 */ /* 0x000ee20000000800 */
[----:B------:R-:W-:Y:S01]  /*03d0*/  IMAD.IADD R10, R5, 0x1, -R10 ;  /* 0x00000001050a7824 */ /* 0x000fe200078e0a0a */
[--C-:B------:R-:W-:Y:S02]  /*03e0*/  SHF.R.S32.HI R6, RZ, 0x3, R9.reuse ;  /* 0x00000003ff067819 */ /* 0x100fe40000011409 */
[----:B------:R-:W-:Y:S02]  /*03f0*/  SHF.R.S32.HI R9, RZ, 0x1f, R9 ;  /* 0x0000001fff097819 */ /* 0x000fe40000011409 */
[----:B------:R-:W-:Y:S02]  /*0400*/  ISETP.NE.AND P3, PT, R2, RZ, PT ;  /* 0x000000ff0200720c */ /* 0x000fe40003f65270 */
[----:B0-----:R-:W-:Y:S02]  /*0410*/  I2FP.F32.U32 R11, UR8 ;  /* 0x00000008000b7c45 */ /* 0x001fe40008201000 */
[----:B------:R-:W-:-:S02]  /*0420*/  LEA.HI R9, R9, R6, RZ, 0x2 ;  /* 0x0000000609097211 */ /* 0x000fc400078f10ff */
[----:B-----5:R-:W-:Y:S01]  /*0430*/  ISETP.NE.OR P0, PT, R0, RZ, !P0 ;  /* 0x000000ff0000720c */ /* 0x020fe20004705670 */
[----:B------:R-:W-:Y:S01]  /*0440*/  FMUL R11, R11, UR4 ;  /* 0x000000040b0b7c20 */ /* 0x000fe20008400000 */
[----:B------:R-:W-:Y:S01]  /*0450*/  LOP3.LUT R9, R9, 0xfffffffc, RZ, 0xc0, !PT ;  /* 0xfffffffc09097812 */ /* 0x000fe200078ec0ff */
[----:B------:R-:W-:Y:S01]  /*0460*/  ULDC UR4, c[0x0][0x154] ;  /* 0x0000550000047ab9 */ /* 0x000fe20000000800 */
[----:B------:R-:W-:-:S03]  /*0470*/  SHF.R.S32.HI R0, RZ, 0x1f, R3 ;  /* 0x0000001fff007819 */ /* 0x000fc60000011403 */
[----:B------:R-:W0:Y:S01]  /*0480*/  F2I.U32.TRUNC.NTZ R11, R11 ;  /* 0x0000000b000b7305 */ /* 0x000e22000020f000 */
[----:B------:R-:W-:Y:S01]  /*0490*/  IMAD.IADD R9, R6, 0x1, -R9 ;  /* 0x0000000106097824 */ /* 0x000fe200078e0a09 */
[----:B------:R-:W-:-:S03]  /*04a0*/  LEA.HI R0, R0, R3, RZ, 0x2 ;  /* 0x0000000300007211 */ /* 0x000fc600078f10ff */
[----:B------:R-:W-:Y:S01]  /*04b0*/  IMAD R10, R10, 0x4, R9 ;  /* 0x000000040a0a7824 */ /* 0x000fe200078e0209 */
[----:B------:R-:W-:Y:S01]  /*04c0*/  VOTEU.ALL UP0, P0 ;  /* 0x00000000003f7886 */ /* 0x000fe20000000000 */
[----:B------:R-:W-:Y:S01]  /*04d0*/  LOP3.LUT R0, R0, 0xfffffffc, RZ, 0xc0, !PT ;  /* 0xfffffffc00007812 */ /* 0x000fe200078ec0ff */
[----:B------:R-:W-:Y:S01]  /*04e0*/  VOTEU.ALL UP1, P0 ;  /* 0x00000000003f7886 */ /* 0x000fe20000020000 */
[C---:B------:R-:W-:Y:S01]  /*04f0*/  IMAD.SHL.U32 R19, R10.reuse, 0x4, RZ ;  /* 0x000000040a137824 */ /* 0x040fe200078e00ff */
[----:B------:R-:W-:Y:S01]  /*0500*/  SHF.R.S32.HI R9, RZ, 0x1f, R10 ;  /* 0x0000001fff097819 */ /* 0x000fe2000001140a */
[----:B------:R-:W5:Y:S01]  /*0510*/  @!UP0 S2UR UR7, SR_CgaCtaId ;  /* 0x00000000000789c3 */ /* 0x000f620000008800 */
[----:B------:R-:W-:Y:S01]  /*0520*/  IMAD.IADD R3, R3, 0x1, -R0 ;  /* 0x0000000103037824 */ /* 0x000fe200078e0a00 */
[----:B------:R-:W-:Y:S01]  /*0530*/  @!UP0 UMOV UR6, 0x400 ;  /* 0x0000040000068882 */ /* 0x000fe20000000000 */
[----:B------:R-:W-:Y:S01]  /*0540*/  LEA.HI R9, R9, R10, RZ, 0x2 ;  /* 0x0000000a09097211 */ /* 0x000fe200078f10ff */
[----:B0-----:R-:W-:Y:S01]  /*0550*/  IMAD.MOV R15, RZ, RZ, -R11 ;  /* 0x000000ffff0f7224 */ /* 0x001fe200078e0a0b */
[----:B------:R-:W-:-:S02]  /*0560*/  LOP3.LUT R19, R10, 0xc, R19, 0x78, !PT ;  /* 0x0000000c0a137812 */ /* 0x000fc400078e7813 */
[----:B------:R-:W-:Y:S01]  /*0570*/  LOP3.LUT R11, R9, 0xfffffffc, RZ, 0xc0, !PT ;  /* 0xfffffffc090b7812 */ /* 0x000fe200078ec0ff */
[----:B--2---:R-:W-:Y:S01]  /*0580*/  IMAD R6, R12, R15, UR8 ;  /* 0x000000080c067e24 */ /* 0x004fe2000f8e020f */
[----:B-1----:R-:W-:Y:S01]  /*0590*/  I2FP.F32.U32 R12, R4 ;  /* 0x00000004000c7245 */ /* 0x002fe20000201000 */
[----:B------:R-:W0:Y:S01]  /*05a0*/  LDC R9, c[0x0][0x148] ;  /* 0x00005200ff097b82 */ /* 0x000e220000000800 */
[----:B------:R-:W-:Y:S01]  /*05b0*/  ISETP.NE.AND P1, PT, R3, 0x3, PT ;  /* 0x000000030300780c */ /* 0x000fe20003f25270 */
[----:B------:R-:W-:Y:S01]  /*05c0*/  IMAD.IADD R11, R10, 0x1, -R11 ;  /* 0x000000010a0b7824 */ /* 0x000fe200078e0a0b */
[----:B---3--:R-:W-:Y:S01]  /*05d0*/  ISETP.EQ.U32.AND P2, PT, R13, 0x1, PT ;  /* 0x000000010d00780c */ /* 0x008fe20003f42070 */
[----:B------:R-:W-:Y:S01]  /*05e0*/  FMUL R12, R12, UR4 ;  /* 0x000000040c0c7c20 */ /* 0x000fe20008400000 */
[----:B------:R-:W-:Y:S01]  /*05f0*/  UMOV UR4, 0x20 ;  /* 0x0000002000047882 */ /* 0x000fe20000000000 */
[----:B------:R-:W-:Y:S01]  /*0600*/  ISETP.EQ.OR P1, PT, R3, RZ, !P1 ;  /* 0x000000ff0300720c */ /* 0x000fe20004f22670 */
[----:B------:R-:W-:-:S04]  /*0610*/  @!UP0 UIADD3 UR4, -UR4, 0x100000, URZ ;  /* 0x0010000004048890 */ /* 0x000fc8000fffe13f */
[----:B------:R-:W-:Y:S02]  /*0620*/  @!UP0 USHF.L.U32 UR5, UR4, 0xb, URZ ;  /* 0x0000000b04058899 */ /* 0x000fe4000800063f */
[----:B------:R-:W-:Y:S01]  /*0630*/  @!UP0 USHF.L.U32 UR4, UR4, 0x1, URZ ;  /* 0x0000000104048899 */ /* 0x000fe2000800063f */
[----:B------:R-:W-:Y:S01]  /*0640*/  ISETP.NE.AND P4, PT, R11, R6, PT ;  /* 0x000000060b00720c */ /* 0x000fe20003f85270 */
[----:B------:R-:W1:Y:S01]  /*0650*/  F2I.U32.TRUNC.NTZ R12, R12 ;  /* 0x0000000c000c7305 */ /* 0x000e62000020f000 */
[----:B------:R-:W-:Y:S01]  /*0660*/  ISETP.EQ.AND P1, PT, R2, RZ, P1 ;  /* 0x000000ff0200720c */ /* 0x000fe20000f22270 */
[----:B-----5:R-:W-:-:S03]  /*0670*/  @!UP0 ULEA UR6, UR7, UR6, 0x18 ;  /* 0x0000000607068291 */ /* 0x020fc6000f8ec03f */
[----:B------:R-:W-:Y:S01]  /*0680*/  SEL R18, RZ, 0x1, !P1 ;  /* 0x00000001ff127807 */ /* 0x000fe20004800000 */
[----:B------:R-:W-:Y:S01]  /*0690*/  VOTEU.ALL UP0, P0 ;  /* 0x00000000003f7886 */ /* 0x000fe20000000000 */
[----:B------:R-:W-:Y:S01]  /*06a0*/  LOP3.LUT P0, RZ, R8, 0x7, RZ, 0xc0, !PT ;  /* 0x0000000708ff7812 */ /* 0x000fe2000780c0ff */
[----:B------:R-:W-:-:S04]  /*06b0*/  VIADD R8, R2, 0xffffffff ;  /* 0xffffffff02087836 */ /* 0x000fc80000000000 */
[----:B------:R-:W-:Y:S02]  /*06c0*/  @P4 SHF.R.S32.HI R0, RZ, 0x1f, R19 ;  /* 0x0000001fff004819 */ /* 0x000fe40000011413 */
[----:B------:R-:W-:Y:S01]  /*06d0*/  ISETP.LT.U32.AND P0, PT, R19, 0x4, !P0 ;  /* 0x000000041300780c */ /* 0x000fe20004701070 */
[----:B-1----:R-:W-:Y:S01]  /*06e0*/  IMAD.MOV R23, RZ, RZ, -R12 ;  /* 0x000000ffff177224 */ /* 0x002fe200078e0a0c */
[----:B------:R-:W-:Y:S01]  /*06f0*/  @P4 LEA.HI R0, R0, R19, RZ, 0x2 ;  /* 0x0000001300004211 */ /* 0x000fe200078f10ff */
[----:B------:R-:W1:Y:S02]  /*0700*/  FENCE.VIEW.ASYNC.S ;  /* 0x00000000000073c6 */ /* 0x000e640000000000 */
[----:B-1----:R1:W2:Y:S01]  /*0710*/  @!UP0 SYNCS.EXCH.64 URZ, [UR6+0x40], UR4 ;  /* 0x00004004063f85b2 */ /* 0x0022a20008000100 */
[----:B------:R-:W-:Y:S01]  /*0720*/  ISETP.GE.U32.AND P6, PT, R8, 0x2, PT ;  /* 0x000000020800780c */ /* 0x000fe20003fc6070 */
[----:B0-----:R-:W-:Y:S01]  /*0730*/  IMAD R11, R9, R23, R4 ;  /* 0x00000017090b7224 */ /* 0x001fe200078e0204 */
[----:B------:R-:W-:-:S02]  /*0740*/  @P4 SHF.R.S32.HI R0, RZ, 0x2, R0 ;  /* 0x00000002ff004819 */ /* 0x000fc40000011400 */
[----:B------:R-:W-:Y:S02]  /*0750*/  SEL R18, R18, 0x2, P6 ;  /* 0x0000000212127807 */ /* 0x000fe40003000000 */
[----:B------:R-:W-:Y:S02]  /*0760*/  @P4 ISETP.NE.AND P5, PT, R0, R11, PT ;  /* 0x0000000b0000420c */ /* 0x000fe40003fa5270 */
[----:B------:R-:W-:Y:S02]  /*0770*/  SEL R11, RZ, 0x1, !P0 ;  /* 0x00000001ff0b7807 */ /* 0x000fe40004000000 */
[----:B------:R-:W-:Y:S02]  /*0780*/  @P4 SEL R22, RZ, 0x1, P5 ;  /* 0x00000001ff164807 */ /* 0x000fe40002800000 */
[----:B------:R-:W-:Y:S02]  /*0790*/  LOP3.LUT R0, R95, 0x7f, RZ, 0xc0, !PT ;  /* 0x0000007f5f007812 */ /* 0x000fe400078ec0ff */
[----:B------:R-:W-:Y:S01]  /*07a0*/  LOP3.LUT R22, R22, R11, RZ, 0xc0, !PT ;  /* 0x0000000b16167212 */ /* 0x000fe200078ec0ff */
[----:B------:R1:W0:Y:S01]  /*07b0*/  @!UP1 SYNCS.EXCH.64 URZ, [UR6+0x48], UR4 ;  /* 0x00004804063f95b2 */ /* 0x0002220008000100 */
[----:B------:R-:W-:Y:S01]  /*07c0*/  NOP ;  /* 0x0000000000007918 */ /* 0x000fe20000000000 */
[----:B-12---:R-:W-:Y:S05]  /*07d0*/  @!P2 BRA `(.L_x_3) ;  /* 0x000000000008a947 */ /* 0x006fea0003800000 */
[----:B0---4-:R-:W-:Y:S01]  /*07e0*/  UCGABAR_ARV ;  /* 0x00000000000079c7 */ /* 0x011fe20008000000 */
[----:B------:R-:W-:Y:S05]  /*07f0*/  BRA `(.L_x_4) ;  /* 0x0000000000047947 */ /* 0x000fea0003800000 */
.L_x_3:
[----:B0---4-:R-:W-:Y:S01]  /*0800*/  NOP ;  /* 0x0000000000007918 */ /* 0x011fe20000000000 */
.L_x_4:
[----:B------:R-:W0:Y:S01]  /*0810*/  LDC R2, c[0x0][0x65c] ;  /* 0x00019700ff027b82 */ /* 0x000e220000000800 */
[----:B------:R-:W-:Y:S02]  /*0820*/  IMAD.U32 R10, RZ, RZ, UR8 ;  /* 0x00000008ff0a7e24 */ /* 0x000fe4000f8e00ff */
[----:B------:R-:W-:Y:S01]  /*0830*/  IMAD.MOV.U32 R11, RZ, RZ, RZ ;  /* 0x000000ffff0b7224 */ /* 0x000fe200078e00ff */
[----:B0-----:R-:W-:-:S04]  /*0840*/  ISETP.NE.AND P1, PT, R2, 0x1, PT ;  /* 0x000000010200780c */ /* 0x001fc80003f25270 */
[----:B------:R-:W-:-:S09]  /*0850*/  P2R R5, PR, RZ, 0x2 ;  /* 0x00000002ff057803 */ /* 0x000fd20000000000 */
[----:B------:R-:W0:Y:S01]  /*0860*/  @P1 LDC R17, c[0x0][0x10] ;  /* 0x00000400ff111b82 */ /* 0x000e220000000800 */
[----:B------:R-:W-:Y:S02]  /*0870*/  @P1 IMAD.MOV.U32 R5, RZ, RZ, RZ ;  /* 0x000000ffff051224 */ /* 0x000fe400078e00ff */
[----:B------:R-:W-:-:S05]  /*0880*/  @P1 IMAD.MOV.U32 R15, RZ, RZ, RZ ;  /* 0x000000ffff0f1224 */ /* 0x000fca00078e00ff */
[----:B------:R-:W1:Y:S01]  /*0890*/  @!P1 LDC R13, c[0x0][0xc] ;  /* 0x00000300ff0d9b82 */ /* 0x000e620000000800 */
[----:B------:R-:W-:Y:S01]  /*08a0*/  ULDC UR4, c[0x0][0xc] ;  /* 0x0000030000047ab9 */ /* 0x000fe20000000800 */
[----:B------:R-:W-:Y:S01]  /*08b0*/  ULDC UR5, c[0x0][0x10] ;  /* 0x0000040000057ab9 */ /* 0x000fe20000000800 */
[----:B------:R-:W-:Y:S01]  /*08c0*/  ULDC UR6, c[0x0][0x14] ;  /* 0x0000050000067ab9 */ /* 0x000fe20000000800 */
[----:B------:R-:W-:-:S04]  /*08d0*/  UIMAD.WIDE.U32 UR4, UR4, UR5, URZ ;  /* 0x00000005040472a5 */ /* 0x000fc8000f8e003f */
[----:B------:R-:W-:Y:S02]  /*08e0*/  UIMAD.WIDE.U32 UR36, UR4, UR6, URZ ;  /* 0x00000006042472a5 */ /* 0x000fe4000f8e003f */
[----:B------:R-:W-:-:S04]  /*08f0*/  UIMAD UR42, UR5, UR6, URZ ;  /* 0x00000006052a72a4 */ /* 0x000fc8000f8e023f */
[----:B------:R-:W-:Y:S01]  /*0900*/  UIADD3 UR42, UR37, UR42, URZ ;  /* 0x0000002a252a7290 */ /* 0x000fe2000fffe03f */
[----:B0-----:R-:W-:-:S04]  /*0910*/  @P1 IMAD.WIDE.U32 R16, R17, UR8, R4 ;  /* 0x0000000811101c25 */ /* 0x001fc8000f8e0004 */
[----:B------:R-:W-:Y:S02]  /*0920*/  @P1 IMAD.IADD R17, R17, 0x1, R15 ;  /* 0x0000000111111824 */ /* 0x000fe400078e020f */
[----:B-1----:R-:W-:-:S04]  /*0930*/  @!P1 IMAD.WIDE.U32 R10, R4, R13, R10 ;  /* 0x0000000d040a9225 */ /* 0x002fc800078e000a */
[----:B------:R-:W-:Y:S02]  /*0940*/  @!P1 IMAD.MOV.U32 R16, RZ, RZ, R10 ;  /* 0x000000ffff109224 */ /* 0x000fe400078e000a */
[----:B------:R-:W-:Y:S01]  /*0950*/  @!P1 IMAD.MOV.U32 R17, RZ, RZ, R11 ;  /* 0x000000ffff119224 */ /* 0x000fe200078e000b */
[----:B------:R-:W-:Y:S06]  /*0960*/  @!P2 BRA `(.L_x_5) ;  /* 0x00000000000ca947 */ /* 0x000fec0003800000 */
[----:B------:R-:W-:Y:S01]  /*0970*/  UCGABAR_WAIT ;  /* 0x0000000000007dc7 */ /* 0x000fe20008000000 */
[----:B------:R-:W-:Y:S01]  /*0980*/  CCTL.IVALL ;  /* 0x00000000ff00798f */ /* 0x000fe20002000000 */
[----:B------:R-:W-:Y:S05]  /*0990*/  BRA `(.L_x_6) ;  /* 0x0000000000047947 */ /* 0x000fea0003800000 */
.L_x_5:
[----:B------:R-:W-:Y:S06]  /*09a0*/  BAR.SYNC.DEFER_BLOCKING 0x0 ;  /* 0x0000000000007b1d */ /* 0x000fec0000010000 */
.L_x_6:
[----:B------:R-:W-:Y:S05]  /*09b0*/  @!P3 BRA `(.L_x_7) ;  /* 0x0000005c00a4b947 */ /* 0x000fea0003800000 */
[----:B------:R-:W-:-:S13]  /*09c0*/  ISETP.GT.U32.AND P0, PT, R8, 0x1, PT ;  /* 0x000000010800780c */ /* 0x000fda0003f04070 */
[----:B------:R-:W-:Y:S05]  /*09d0*/  @P0 EXIT ;  /* 0x000000000000094d */ /* 0x000fea0003800000 */
[----:B------:R-:W-:Y:S01]  /*09e0*/  ULDC.64 UR4, c[0x0][0x650] ;  /* 0x0001940000047ab9 */ /* 0x000fe20000000a00 */
[----:B------:R-:W-:Y:S01]  /*09f0*/  PRMT R3, RZ, 0x7610, R3 ;  /* 0x00007610ff037816 */ /* 0x000fe20000000003 */
[----:B------:R-:W-:Y:S01]  /*0a00*/  IMAD.MOV.U32 R103, RZ, RZ, -0x1 ;  /* 0xffffffffff677424 */ /* 0x000fe200078e00ff */
[----:B------:R-:W-:Y:S01]  /*0a10*/  ISETP.GE.U32.AND P0, PT, R16, UR4, PT ;  /* 0x0000000410007c0c */ /* 0x000fe2000bf06070 */
[----:B------:R-:W-:Y:S02]  /*0a20*/  IMAD.MOV.U32 R100, RZ, RZ, -0x1 ;  /* 0xffffffffff647424 */ /* 0x000fe400078e00ff */
[----:B------:R-:W-:Y:S01]  /*0a30*/  IMAD.MOV.U32 R101, RZ, RZ, -0x1 ;  /* 0xffffffffff657424 */ /* 0x000fe200078e00ff */
[----:B------:R-:W-:-:S13]  /*0a40*/  ISETP.GE.U32.AND.EX P0, PT, R17, UR5, PT, P0 ;  /* 0x0000000511007c0c */ /* 0x000fda000bf06100 */
[----:B------:R-:W-:Y:S05]  /*0a50*/  @P0 BRA `(.L_x_8) ;  /* 0x0000000400280947 */ /* 0x000fea0003800000 */
[----:B------:R-:W0:Y:S01]  /*0a60*/  LDC.64 R24, c[0x0][0x628] ;  /* 0x00018a00ff187b82 */ /* 0x000e220000000a00 */
[----:B------:R-:W-:Y:S02]  /*0a70*/  IMAD.MOV.U32 R10, RZ, RZ, R16 ;  /* 0x000000ffff0a7224 */ /* 0x000fe400078e0010 */
[----:B------:R-:W-:-:S05]  /*0a80*/  IMAD.MOV.U32 R11, RZ, RZ, R17 ;  /* 0x000000ffff0b7224 */ /* 0x000fca00078e0011 */
[----:B------:R-:W1:Y:S08]  /*0a90*/  LDC R8, c[0x0][0x630] ;  /* 0x00018c00ff087b82 */ /* 0x000e700000000800 */
[----:B------:R-:W2:Y:S01]  /*0aa0*/  LDC.64 R26, c[0x0][0x620] ;  /* 0x00018800ff1a7b82 */ /* 0x000ea20000000a00 */
[----:B0-----:R-:W-:-:S04]  /*0ab0*/  ISETP.NE.U32.AND P0, PT, R24, RZ, PT ;  /* 0x000000ff1800720c */ /* 0x001fc80003f05070 */
[----:B------:R-:W-:-:S13]  /*0ac0*/  ISETP.NE.AND.EX P0, PT, R25, RZ, PT, P0 ;  /* 0x000000ff1900720c */ /* 0x000fda0003f05300 */
[----:B-12---:R-:W-:Y:S05]  /*0ad0*/  @!P0 BRA `(.L_x_9) ;  /* 0x0000000000288947 */ /* 0x006fea0003800000 */
[----:B------:R-:W0:Y:S02]  /*0ae0*/  LDC R3, c[0x0][0x634] ;  /* 0x00018d00ff037b82 */ /* 0x000e240000000800 */
[----:B0-----:R-:W-:-:S05]  /*0af0*/  IADD3 R3, P0, R16, R3, RZ ;  /* 0x0000000310037210 */ /* 0x001fca0007f1e0ff */
[----:B------:R-:W-:-:S04]  /*0b00*/  IMAD.X R21, RZ, RZ, R17, P0 ;  /* 0x000000ffff157224 */ /* 0x000fc800000e0611 */
[----:B------:R-:W-:-:S04]  /*0b10*/  IMAD.WIDE.U32 R10, R21, R24, RZ ;  /* 0x00000018150a7225 */ /* 0x000fc800078e00ff */
[----:B------:R-:W-:-:S04]  /*0b20*/  IMAD.WIDE.U32 R12, P0, R3, R25, R10 ;  /* 0x00000019030c7225 */ /* 0x000fc8000780000a */
[----:B------:R-:W-:-:S04]  /*0b30*/  IMAD.WIDE.U32 R10, R3, R24, RZ ;  /* 0x00000018030a7225 */ /* 0x000fc800078e00ff */
[----:B------:R-:W-:Y:S01]  /*0b40*/  IMAD.X R15, RZ, RZ, RZ, P0 ;  /* 0x000000ffff0f7224 */ /* 0x000fe200000e06ff */
[----:B------:R-:W-:Y:S01]  /*0b50*/  IADD3 RZ, P0, R11, R12, RZ ;  /* 0x0000000c0bff7210 */ /* 0x000fe20007f1e0ff */
[----:B------:R-:W-:-:S04]  /*0b60*/  IMAD.MOV.U32 R14, RZ, RZ, R13 ;  /* 0x000000ffff0e7224 */ /* 0x000fc800078e000d */
[----:B------:R-:W-:-:S08]  /*0b70*/  IMAD.WIDE.U32.X R10, R21, R25, R14, P0 ;  /* 0x00000019150a7225 */ /* 0x000fd000000e040e */
.L_x_9:
[----:B------:R-:W0:Y:S01]  /*0b80*/  LDC.64 R30, c[0x0][0x640] ;  /* 0x00019000ff1e7b82 */ /* 0x000e220000000a00 */
[-CC-:B------:R-:W-:Y:S01]  /*0b90*/  SHF.R.U64 R101, R10, R8.reuse, R11.reuse ;  /* 0x000000080a657219 */ /* 0x180fe2000000120b */
[----:B------:R-:W-:Y:S01]  /*0ba0*/  IMAD R29, R9, R23, R4 ;  /* 0x00000017091d7224 */ /* 0x000fe200078e0204 */
[----:B------:R-:W-:Y:S01]  /*0bb0*/  SHF.R.U32.HI R3, RZ, R8, R11 ;  /* 0x00000008ff037219 */ /* 0x000fe2000001160b */
[----:B------:R-:W-:Y:S01]  /*0bc0*/  IMAD.MOV.U32 R23, RZ, RZ, 0x1 ;  /* 0x00000001ff177424 */ /* 0x000fe200078e00ff */
[----:B------:R-:W-:-:S03]  /*0bd0*/  IADD3 R5, P0, RZ, -R101, RZ ;  /* 0x80000065ff057210 */ /* 0x000fc60007f1e0ff */
[----:B------:R-:W1:Y:S02]  /*0be0*/  LDC R12, c[0x0][0x618] ;  /* 0x00018600ff0c7b82 */ /* 0x000e640000000800 */
[----:B------:R-:W-:Y:S02]  /*0bf0*/  IMAD.X R3, RZ, RZ, ~R3, P0 ;  /* 0x000000ffff037224 */ /* 0x000fe400000e0e03 */
[----:B------:R-:W-:-:S04]  /*0c00*/  IMAD.WIDE.U32 R10, R5, R26, R16 ;  /* 0x0000001a050a7225 */ /* 0x000fc800078e0010 */
[----:B------:R-:W2:Y:S01]  /*0c10*/  LDC R20, c[0x0][0x608] ;  /* 0x00018200ff147b82 */ /* 0x000ea20000000800 */
[----:B------:R-:W-:Y:S02]  /*0c20*/  IMAD R8, R3, R26, RZ ;  /* 0x0000001a03087224 */ /* 0x000fe400078e02ff */
[----:B------:R-:W-:Y:S02]  /*0c30*/  IMAD.MOV.U32 R3, RZ, RZ, -0x1 ;  /* 0xffffffffff037424 */ /* 0x000fe400078e00ff */
[----:B------:R-:W-:-:S03]  /*0c40*/  IMAD R5, R5, R27, R8 ;  /* 0x0000001b05057224 */ /* 0x000fc600078e0208 */
[----:B------:R-:W3:Y:S01]  /*0c50*/  LDC R28, c[0x0][0x658] ;  /* 0x00019600ff1c7b82 */ /* 0x000ee20000000800 */
[----:B------:R-:W-:Y:S01]  /*0c60*/  IMAD.IADD R5, R11, 0x1, R5 ;  /* 0x000000010b057824 */ /* 0x000fe200078e0205 */
[----:B0-----:R-:W-:-:S04]  /*0c70*/  ISETP.NE.U32.AND P0, PT, R30, RZ, PT ;  /* 0x000000ff1e00720c */ /* 0x001fc80003f05070 */
[----:B------:R-:W-:Y:S02]  /*0c80*/  ISETP.NE.AND.EX P0, PT, R31, RZ, PT, P0 ;  /* 0x000000ff1f00720c */ /* 0x000fe40003f05300 */
[----:B------:R-:W0:Y:S01]  /*0c90*/  LDC R24, c[0x0][0x600] ;  /* 0x00018000ff187b82 */ /* 0x000e220000000800 */
[-CC-:B-1----:R-:W-:Y:S02]  /*0ca0*/  SHF.R.U64 R14, R10, R12.reuse, R5.reuse ;  /* 0x0000000c0a0e7219 */ /* 0x182fe40000001205 */
[----:B------:R-:W-:-:S05]  /*0cb0*/  SHF.R.U32.HI R5, RZ, R12, R5 ;  /* 0x0000000cff057219 */ /* 0x000fca0000011605 */
[----:B------:R-:W1:Y:S01]  /*0cc0*/  LDC R15, c[0x0][0x648] ;  /* 0x00019200ff0f7b82 */ /* 0x000e620000000800 */
[-CC-:B--2---:R-:W-:Y:S02]  /*0cd0*/  SHF.R.U64 R27, R14, R20.reuse, R5.reuse ;  /* 0x000000140e1b7219 */ /* 0x184fe40000001205 */
[----:B------:R-:W-:-:S05]  /*0ce0*/  SHF.R.U32.HI R5, RZ, R20, R5 ;  /* 0x00000014ff057219 */ /* 0x000fca0000011605 */
[----:B------:R-:W2:Y:S01]  /*0cf0*/  LDC R21, c[0x0][0x638] ;  /* 0x00018e00ff157b82 */ /* 0x000ea20000000800 */
[-CC-:B---3--:R-:W-:Y:S02]  /*0d00*/  SHF.R.U64 R20, R27, R28.reuse, R5.reuse ;  /* 0x0000001c1b147219 */ /* 0x188fe40000001205 */
[-C--:B------:R-:W-:Y:S02]  /*0d10*/  SHF.L.U32 R3, R3, R28.reuse, RZ ;  /* 0x0000001c03037219 */ /* 0x080fe400000006ff */
[----:B------:R-:W-:Y:S01]  /*0d20*/  SHF.R.U32.HI R5, RZ, R28, R5 ;  /* 0x0000001cff057219 */ /* 0x000fe20000011605 */
[----:B------:R-:W-:Y:S01]  /*0d30*/  IMAD.MOV.U32 R4, RZ, RZ, R20 ;  /* 0x000000ffff047224 */ /* 0x000fe200078e0014 */
[----:B------:R-:W-:Y:S01]  /*0d40*/  LOP3.LUT R12, RZ, R3, RZ, 0x33, !PT ;  /* 0x00000003ff0c7212 */ /* 0x000fe200078e33ff */
[----:B------:R-:W3:Y:S01]  /*0d50*/  LDC R25, c[0x0][0x610] ;  /* 0x00018400ff197b82 */ /* 0x000ee20000000800 */
[----:B------:R-:W-:Y:S05]  /*0d60*/  @!P0 BRA `(.L_x_10) ;  /* 0x0000000000288947 */ /* 0x000fea0003800000 */
[----:B------:R-:W4:Y:S02]  /*0d70*/  LDC R3, c[0x0][0x64c] ;  /* 0x00019300ff037b82 */ /* 0x000f240000000800 */
[----:B----4-:R-:W-:-:S05]  /*0d80*/  IADD3 R3, P0, R20, R3, RZ ;  /* 0x0000000314037210 */ /* 0x010fca0007f1e0ff */
        /* <DEDUP_REMOVED lines=8> */
.L_x_10:
[----:B-1----:R-:W-:Y:S01]  /*0e10*/  SHF.R.U64 R4, R4, R15, R5 ;  /* 0x0000000f04047219 */ /* 0x002fe20000001205 */
[----:B0-----:R-:W-:Y:S01]  /*0e20*/  VIADD R5, R24, 0xffffffff ;  /* 0xffffffff18057836 */ /* 0x001fe20000000000 */
[----:B------:R-:W-:Y:S02]  /*0e30*/  SHF.L.U32 R3, R23, R28, RZ ;  /* 0x0000001c17037219 */ /* 0x000fe400000006ff */
[----:B------:R-:W-:Y:S01]  /*0e40*/  LOP3.LUT R12, R27, R12, RZ, 0xc0, !PT ;  /* 0x0000000c1b0c7212 */ /* 0x000fe200078ec0ff */
[----:B------:R-:W-:Y:S01]  /*0e50*/  IMAD.MOV R8, RZ, RZ, -R4 ;  /* 0x000000ffff087224 */ /* 0x000fe200078e0a04 */
[----:B------:R-:W-:Y:S02]  /*0e60*/  SEL R6, R6, R29, !P1 ;  /* 0x0000001d06067207 */ /* 0x000fe40004800000 */
[----:B------:R-:W-:Y:S01]  /*0e70*/  LOP3.LUT R5, R14, R5, RZ, 0xc0, !PT ;  /* 0x000000050e057212 */ /* 0x000fe200078ec0ff */
[----:B------:R-:W-:Y:S02]  /*0e80*/  IMAD R9, R3, R4, R12 ;  /* 0x0000000403097224 */ /* 0x000fe400078e020c */
[----:B--2---:R-:W-:-:S02]  /*0e90*/  IMAD R3, R8, R21, R20 ;  /* 0x0000001508037224 */ /* 0x004fc400078e0214 */
[----:B---3--:R-:W-:Y:S02]  /*0ea0*/  IMAD R6, R9, R25, R6 ;  /* 0x0000001909067224 */ /* 0x008fe400078e0206 */
[----:B------:R-:W-:Y:S02]  /*0eb0*/  IMAD R103, R3, R24, R5 ;  /* 0x0000001803677224 */ /* 0x000fe400078e0205 */
[----:B------:R-:W-:-:S03]  /*0ec0*/  IMAD.MOV.U32 R4, RZ, RZ, 0x1 ;  /* 0x00000001ff047424 */ /* 0x000fc600078e00ff */
[----:B------:R-:W-:Y:S02]  /*0ed0*/  SEL R100, R103, R6, !P1 ;  /* 0x0000000667647207 */ /* 0x000fe40004800000 */
[----:B------:R-:W-:Y:S02]  /*0ee0*/  PRMT R3, R4, 0x7610, R3 ;  /* 0x0000761004037816 */ /* 0x000fe40000000003 */
[----:B------:R-:W-:-:S07]  /*0ef0*/  SEL R103, R6, R103, !P1 ;  /* 0x0000006706677207 */ /* 0x000fce0004800000 */
.L_x_8:
[----:B------:R-:W-:-:S08]  /*0f00*/  NOP ;  /* 0x0000000000007918 */ /* 0x000fd00000000000 */
[----:B------:R-:W0:Y:S02]  /*0f10*/  USETMAXREG.TRY_ALLOC.CTAPOOL UP0, 0xe8 ;  /* 0x000000e8000079c8 */ /* 0x000e240008000600 */
[----:B0-----:R-:W-:-:S13]  /*0f20*/  PLOP3.LUT P0, PT, PT, PT, UP0, 0x80, 0x0 ;  /* 0x000000000000781c */ /* 0x001fda0003f0f008 */
[----:B------:R-:W-:Y:S05]  /*0f30*/  @!P0 BRA `(.L_x_8) ;  /* 0xfffffffc00f08947 */ /* 0x000fea000383ffff */
[----:B------:R-:W-:Y:S01]  /*0f40*/  ULDC.64 UR4, c[0x0][0x598] ;  /* 0x0001660000047ab9 */ /* 0x000fe20000000a00 */
[----:B------:R-:W-:Y:S01]  /*0f50*/  ULDC.64 UR38, c[0x0][0x208] ;  /* 0x0000820000267ab9 */ /* 0x000fe20000000a00 */
[----:B------:R-:W-:-:S04]  /*0f60*/  ISETP.NE.U32.AND P0, PT, RZ, UR4, PT ;  /* 0x00000004ff007c0c */ /* 0x000fc8000bf05070 */
[----:B------:R-:W-:-:S13]  /*0f70*/  ISETP.NE.AND.EX P0, PT, RZ, UR5, PT, P0 ;  /* 0x00000005ff007c0c */ /* 0x000fda000bf05300 */
[----:B------:R-:W-:Y:S05]  /*0f80*/  @!P0 BRA `(.L_x_11) ;  /* 0x00000000001c8947 */ /* 0x000fea0003800000 */
[----:B------:R-:W0:Y:S02]  /*0f90*/  LDC.64 R4, c[0x0][0x598] ;  /* 0x00016600ff047b82 */ /* 0x000e240000000a00 */
[----:B0-----:R-:W2:Y:S02]  /*0fa0*/  LDG.E.64 R4, desc[UR38][R4.64] ;  /* 0x0000002604047981 */ /* 0x001ea4000c1e1b00 */
[----:B--2---:R-:W-:-:S04]  /*0fb0*/  ISETP.NE.U32.AND P0, PT, R4, RZ, PT ;  /* 0x000000ff0400720c */ /* 0x004fc80003f05070 */
[----:B------:R-:W-:-:S13]  /*0fc0*/  ISETP.NE.AND.EX P0, PT, R5, RZ, PT, P0 ;  /* 0x000000ff0500720c */ /* 0x000fda0003f05300 */
[----:B------:R-:W-:Y:S05]  /*0fd0*/  @!P0 BRA `(.L_x_11) ;  /* 0x0000000000088947 */ /* 0x000fea0003800000 */
[----:B------:R0:W5:Y:S01]  /*0fe0*/  LD.E R23, desc[UR38][R4.64] ;  /* 0x0000002604177980 */ /* 0x000162000c101900 */
[----:B------:R-:W-:Y:S05]  /*0ff0*/  BRA `(.L_x_12) ;  /* 0x0000000000247947 */ /* 0x000fea0003800000 */
.L_x_11:
[----:B------:R-:W-:Y:S02]  /*1000*/  ULDC.64 UR4, c[0x0][0x588] ;  /* 0x0001620000047ab9 */ /* 0x000fe40000000a00 */
[----:B------:R-:W-:-:S04]  /*1010*/  ISETP.NE.U32.AND P0, PT, RZ, UR4, PT ;  /* 0x00000004ff007c0c */ /* 0x000fc8000bf05070 */
[----:B------:R-:W-:-:S13]  /*1020*/  ISETP.NE.AND.EX P0, PT, RZ, UR5, PT, P0 ;  /* 0x00000005ff007c0c */ /* 0x000fda000bf05300 */
[----:B------:R-:W-:Y:S05]  /*1030*/  @!P0 BRA `(.L_x_13) ;  /* 0x00000000000c8947 */ /* 0x000fea0003800000 */
[----:B------:R-:W0:Y:S02]  /*1040*/  LDC.64 R4, c[0x0][0x588] ;  /* 0x00016200ff047b82 */ /* 0x000e240000000a00 */
[----:B0-----:R1:W5:Y:S01]  /*1050*/  LDG.E R23, desc[UR38][R4.64] ;  /* 0x0000002604177981 */ /* 0x001362000c1e1900 */
[----:B------:R-:W-:Y:S05]  /*1060*/  BRA `(.L_x_12) ;  /* 0x0000000000087947 */ /* 0x000fea0003800000 */
.L_x_13:
[----:B------:R-:W-:Y:S02]  /*1070*/  ULDC UR4, c[0x0][0x580] ;  /* 0x0001600000047ab9 */ /* 0x000fe40000000800 */
[----:B------:R-:W-:-:S07]  /*1080*/  IMAD.U32 R23, RZ, RZ, UR4 ;  /* 0x00000004ff177e24 */ /* 0x000fce000f8e00ff */
.L_x_12:
[----:B------:R-:W-:Y:S02]  /*1090*/  ULDC.64 UR4, c[0x0][0x5a0] ;  /* 0x0001680000047ab9 */ /* 0x000fe40000000a00 */
[----:B------:R-:W-:-:S04]  /*10a0*/  ISETP.NE.U32.AND P0, PT, RZ, UR4, PT ;  /* 0x00000004ff007c0c */ /* 0x000fc8000bf05070 */
[----:B------:R-:W-:-:S13]  /*10b0*/  ISETP.NE.AND.EX P0, PT, RZ, UR5, PT, P0 ;  /* 0x00000005ff007c0c */ /* 0x000fda000bf05300 */
[----:B------:R-:W-:Y:S05]  /*10c0*/  @!P0 BRA `(.L_x_14) ;  /* 0x00000000001c8947 */ /* 0x000fea0003800000 */
[----:B01----:R-:W0:Y:S02]  /*10d0*/  LDC.64 R4, c[0x0][0x5a0] ;  /* 0x00016800ff047b82 */ /* 0x003e240000000a00 */
[----:B0-----:R-:W2:Y:S02]  /*10e0*/  LDG.E.64 R4, desc[UR38][R4.64] ;  /* 0x0000002604047981 */ /* 0x001ea4000c1e1b00 */
[----:B--2---:R-:W-:-:S04]  /*10f0*/  ISETP.NE.U32.AND P0, PT, R4, RZ, PT ;  /* 0x000000ff0400720c */ /* 0x004fc80003f05070 */
[----:B------:R-:W-:-:S13]  /*1100*/  ISETP.NE.AND.EX P0, PT, R5, RZ, PT, P0 ;  /* 0x000000ff0500720c */ /* 0x000fda0003f05300 */
[----:B------:R-:W-:Y:S05]  /*1110*/  @!P0 BRA `(.L_x_14) ;  /* 0x0000000000088947 */ /* 0x000fea0003800000 */
[----:B------:R0:W5:Y:S01]  /*1120*/  LD.E R90, desc[UR38][R4.64] ;  /* 0x00000026045a7980 */ /* 0x000162000c101900 */
[----:B------:R-:W-:Y:S05]  /*1130*/  BRA `(.L_x_15) ;  /* 0x0000000000247947 */ /* 0x000fea0003800000 */
.L_x_14:
[----:B------:R-:W-:Y:S02]  /*1140*/  ULDC.64 UR4, c[0x0][0x590] ;  /* 0x0001640000047ab9 */ /* 0x000fe40000000a00 */
[----:B------:R-:W-:-:S04]  /*1150*/  ISETP.NE.U32.AND P0, PT, RZ, UR4, PT ;  /* 0x00000004ff007c0c */ /* 0x000fc8000bf05070 */
[----:B------:R-:W-:-:S13]  /*1160*/  ISETP.NE.AND.EX P0, PT, RZ, UR5, PT, P0 ;  /* 0x00000005ff007c0c */ /* 0x000fda000bf05300 */
[----:B------:R-:W-:Y:S05]  /*1170*/  @!P0 BRA `(.L_x_16) ;  /* 0x00000000000c8947 */ /* 0x000fea0003800000 */
[----:B------:R-:W2:Y:S02]  /*1180*/  LDC.64 R90, c[0x0][0x590] ;  /* 0x00016400ff5a7b82 */ /* 0x000ea40000000a00 */
[----:B--2---:R2:W5:Y:S01]  /*1190*/  LDG.E R90, desc[UR38][R90.64] ;  /* 0x000000265a5a7981 */ /* 0x004562000c1e1900 */
[----:B------:R-:W-:Y:S05]  /*11a0*/  BRA `(.L_x_15) ;  /* 0x0000000000087947 */ /* 0x000fea0003800000 */
.L_x_16:
[----:B------:R-:W-:Y:S02]  /*11b0*/  ULDC UR4, c[0x0][0x584] ;  /* 0x0001610000047ab9 */ /* 0x000fe40000000800 */
[----:B------:R-:W-:-:S07]  /*11c0*/  IMAD.U32 R90, RZ, RZ, UR4 ;  /* 0x00000004ff5a7e24 */ /* 0x000fce000f8e00ff */
.L_x_15:
[----:B------:R-:W-:-:S13]  /*11d0*/  LOP3.LUT P0, RZ, R3, 0xff, RZ, 0xc0, !PT ;  /* 0x000000ff03ff7812 */ /* 0x000fda000780c0ff */
[----:B------:R-:W-:Y:S05]  /*11e0*/  @!P0 EXIT ;  /* 0x000000000000894d */ /* 0x000fea0003800000 */
[----:B------:R-:W3:Y:S01]  /*11f0*/  LDC R93, c[0x0][0x658] ;  /* 0x00019600ff5d7b82 */ /* 0x000ee20000000800 */
[----:B------:R-:W-:Y:S01]  /*1200*/  LOP3.LUT R7, R7, 0x1, RZ, 0xc0, !PT ;  /* 0x0000000107077812 */ /* 0x000fe200078ec0ff */
[----:B------:R-:W-:Y:S01]  /*1210*/  ULDC.64 UR6, c[0x0][0x288] ;  /* 0x0000a20000067ab9 */ /* 0x000fe20000000a00 */
[----:B------:R-:W-:Y:S01]  /*1220*/  SHF.R.U32.HI R3, RZ, 0x2, R95 ;  /* 0x00000002ff037819 */ /* 0x000fe2000001165f */
[----:B------:R-:W-:Y:S01]  /*1230*/  UIADD3 UR4, UR7, 0x3f, URZ ;  /* 0x0000003f07047890 */ /* 0x000fe2000fffe03f */
[----:B------:R-:W-:Y:S01]  /*1240*/  SHF.R.U32.HI R0, RZ, 0x1, R0 ;  /* 0x00000001ff007819 */ /* 0x000fe20000011600 */
[----:B------:R-:W-:Y:S01]  /*1250*/  IMAD.SHL.U32 R88, R7, 0x40, RZ ;  /* 0x0000004007587824 */ /* 0x000fe200078e00ff */
[----:B------:R-:W-:Y:S01]  /*1260*/  LOP3.LUT R3, R3, 0x7, RZ, 0xc0, !PT ;  /* 0x0000000703037812 */ /* 0x000fe200078ec0ff */
[----:B------:R-:W4:Y:S01]  /*1270*/  LDC.64 R8, c[0x0][0x5c8] ;  /* 0x00017200ff087b82 */ /* 0x000f220000000a00 */
[----:B------:R-:W-:Y:S01]  /*1280*/  USHF.R.S32.HI UR5, URZ, 0x1f, UR4 ;  /* 0x0000001f3f057899 */ /* 0x000fe20008011404 */
[----:B------:R-:W-:Y:S01]  /*1290*/  LOP3.LUT R0, R0, 0x30, RZ, 0xc0, !PT ;  /* 0x0000003000007812 */ /* 0x000fe200078ec0ff */
[----:B------:R-:W-:Y:S01]  /*12a0*/  IMAD.MOV.U32 R6, RZ, RZ, 0x1 ;  /* 0x00000001ff067424 */ /* 0x000fe200078e00ff */
[--C-:B------:R-:W-:Y:S01]  /*12b0*/  LOP3.LUT R88, R88, 0x40, R3.reuse, 0xe2, !PT ;  /* 0x0000004058587812 */ /* 0x100fe200078ee203 */
[----:B------:R-:W-:Y:S01]  /*12c0*/  ULEA.HI UR5, UR5, UR4, URZ, 0x6 ;  /* 0x0000000405057291 */ /* 0x000fe2000f8f303f */
[-C--:B01----:R-:W-:Y:S01]  /*12d0*/  IADD3 R4, RZ, -R0.reuse, -R3 ;  /* 0x80000000ff047210 */ /* 0x083fe20007ffe803 */
[----:B------:R-:W-:Y:S01]  /*12e0*/  IMAD.U32 R5, RZ, RZ, UR6 ;  /* 0x00000006ff057e24 */ /* 0x000fe2000f8e00ff */
[----:B------:R-:W0:Y:S01]  /*12f0*/  LDC R97, c[0x0][0x600] ;  /* 0x00018000ff617b82 */ /* 0x000e220000000800 */
[----:B------:R-:W-:Y:S01]  /*1300*/  LOP3.LUT R88, R88, R0, RZ, 0xfc, !PT ;  /* 0x0000000058587212 */ /* 0x000fe200078efcff */
[----:B------:R-:W-:Y:S01]  /*1310*/  IMAD.MOV.U32 R0, RZ, RZ, -0x1 ;  /* 0xffffffffff007424 */ /* 0x000fe200078e00ff */
[----:B------:R-:W-:Y:S01]  /*1320*/  USHF.R.S32.HI UR43, URZ, 0x6, UR5 ;  /* 0x000000063f2b7899 */ /* 0x000fe20008011405 */
[----:B------:R-:W-:Y:S01]  /*1330*/  LOP3.LUT R94, R95, 0x3, RZ, 0xc0, !PT ;  /* 0x000000035f5e7812 */ /* 0x000fe200078ec0ff */
[----:B------:R-:W-:Y:S01]  /*1340*/  IMAD R4, R7, -0x40, R4 ;  /* 0xffffffc007047824 */ /* 0x000fe200078e0204 */
[C---:B------:R-:W-:Y:S01]  /*1350*/  LOP3.LUT R96, R95.reuse, 0x80, RZ, 0xc0, !PT ;  /* 0x000000805f607812 */ /* 0x040fe200078ec0ff */
[----:B------:R-:W-:Y:S01]  /*1360*/  UISETP.LT.AND UP0, UPT, UR43, 0x1, UPT ;  /* 0x000000012b00788c */ /* 0x000fe2000bf01270 */
[-C--:B---3--:R-:W-:Y:S01]  /*1370*/  SHF.L.U32 R0, R0, R93.reuse, RZ ;  /* 0x0000005d00007219 */ /* 0x088fe200000006ff */
[----:B------:R-:W-:Y:S01]  /*1380*/  ULDC UR4, c[0x0][0x284] ;  /* 0x0000a10000047ab9 */ /* 0x000fe20000000800 */
[----:B------:R-:W-:Y:S01]  /*1390*/  IMAD R94, R94, -0x2, R5 ;  /* 0xfffffffe5e5e7824 */ /* 0x000fe200078e0205 */
[----:B------:R-:W-:Y:S01]  /*13a0*/  USEL UR44, UR43, 0x1, UP0 ;  /* 0x000000012b2c7887 */ /* 0x000fe20008000000 */
[----:B------:R-:W-:Y:S01]  /*13b0*/  SHF.L.U32 R93, R6, R93, RZ ;  /* 0x0000005d065d7219 */ /* 0x000fe200000006ff */
[----:B------:R-:W-:Y:S01]  /*13c0*/  IMAD.SHL.U32 R95, R95, 0x2, RZ ;  /* 0x000000025f5f7824 */ /* 0x000fe200078e00ff */
[----:B------:R-:W-:Y:S01]  /*13d0*/  LOP3.LUT R102, R18, 0x1, RZ, 0xfc, !PT ;  /* 0x0000000112667812 */ /* 0x000fe200078efcff */
[----:B------:R-:W-:Y:S01]  /*13e0*/  VIADD R99, R4, UR4 ;  /* 0x0000000404637c36 */ /* 0x000fe20008000000 */
[C---:B----4-:R-:W-:Y:S01]  /*13f0*/  SHF.L.U64.HI R92, R8.reuse, 0x3, R9 ;  /* 0x00000003085c7819 */ /* 0x050fe20000010209 */
[----:B--2---:R-:W-:Y:S01]  /*1400*/  IMAD.SHL.U32 R91, R8, 0x8, RZ ;  /* 0x00000008085b7824 */ /* 0x004fe200078e00ff */
[----:B------:R-:W-:Y:S01]  /*1410*/  SHF.R.U32.HI R96, RZ, 0x7, R96 ;  /* 0x00000007ff607819 */ /* 0x000fe20000011660 */
[----:B------:R-:W-:Y:S01]  /*1420*/  IMAD.MOV.U32 R89, RZ, RZ, RZ ;  /* 0x000000ffff597224 */ /* 0x000fe200078e00ff */
[----:B------:R-:W-:Y:S01]  /*1430*/  LOP3.LUT R98, RZ, R0, RZ, 0x33, !PT ;  /* 0x00000000ff627212 */ /* 0x000fe200078e33ff */
[----:B------:R-:W-:Y:S01]  /*1440*/  UIADD3 UR44, UR43, -UR44, URZ ;  /* 0x8000002c2b2c7290 */ /* 0x000fe2000fffe03f */
[----:B------:R-:W-:Y:S01]  /*1450*/  UMOV UR40, URZ ;  /* 0x0000003f00287c82 */ /* 0x000fe20008000000 */
[----:B0-----:R-:W-:Y:S01]  /*1460*/  VIADD R97, R97, 0xffffffff ;  /* 0xffffffff61617836 */ /* 0x001fe20000000000 */
[----:B------:R-:W-:-:S09]  /*1470*/  UMOV UR41, URZ ;  /* 0x0000003f00297c82 */ /* 0x000fd20008000000 */
.L_x_162:
[----:B0-----:R-:W0:Y:S01]  /*1480*/  SHFL.IDX PT, R0, R96, RZ, 0x1f ;  /* 0x00001fff60007589 */ /* 0x001e2200000e0000 */
[----:B-1----:R-:W1:Y:S01]  /*1490*/  S2UR UR7, SR_CgaCtaId ;  /* 0x00000000000779c3 */ /* 0x002e620000008800 */
[----:B------:R-:W-:Y:S01]  /*14a0*/  UMOV UR6, 0x400 ;  /* 0x0000040000067882 */ /* 0x000fe20000000000 */
[----:B0-----:R-:W-:Y:S01]  /*14b0*/  R2UR UR4, R0 ;  /* 0x00000000000472ca */ /* 0x001fe200000e0000 */
[----:B-1----:R-:W-:-:S12]  /*14c0*/  ULEA UR6, UR7, UR6, 0x18 ;  /* 0x0000000607067291 */ /* 0x002fd8000f8ec03f */
[----:B------:R-:W-:-:S04]  /*14d0*/  ULEA.HI UR5, UR4, UR4, URZ, 0x1 ;  /* 0x0000000404057291 */ /* 0x000fc8000f8f083f */
[----:B------:R-:W-:-:S04]  /*14e0*/  ULOP3.LUT UR5, UR5, 0x7fffe, URZ, 0xc0, !UPT ;  /* 0x0007fffe05057892 */ /* 0x000fc8000f8ec03f */
[----:B------:R-:W-:-:S03]  /*14f0*/  UIADD3 UR5, UR4, -UR5, URZ ;  /* 0x8000000504057290 */ /* 0x000fc6000fffe03f */
[----:B------:R-:W-:Y:S01]  /*1500*/  ULDC UR4, c[0x0][0x28c] ;  /* 0x0000a30000047ab9 */ /* 0x000fe20000000800 */
[----:B------:R-:W-:Y:S01]  /*1510*/  ULEA UR5, UR5, UR6, 0xd ;  /* 0x0000000605057291 */ /* 0x000fe2000f8e683f */
[----:B------:R-:W-:-:S03]  /*1520*/  ISETP.LT.AND P0, PT, RZ, UR4, PT ;  /* 0x00000004ff007c0c */ /* 0x000fc6000bf01270 */
[----:B------:R-:W-:-:S04]  /*1530*/  UIADD3 UR5, UR5, 0x100, URZ ;  /* 0x0000010005057890 */ /* 0x000fc8000fffe03f */
[----:B------:R-:W-:-:S04]  /*1540*/  USHF.R.U32.HI UR5, URZ, 0x4, UR5 ;  /* 0x000000043f057899 */ /* 0x000fc80008011605 */
[----:B------:R-:W-:Y:S02]  /*1550*/  ULOP3.LUT UR45, UR5, 0x3fff, URZ, 0xc0, !UPT ;  /* 0x00003fff052d7892 */ /* 0x000fe4000f8ec03f */
[----:B--2345:R-:W-:Y:S10]  /*1560*/  @P0 BRA `(.L_x_17) ;  /* 0x0000000000400947 */ /* 0x03cff40003800000 */
[----:B------:R-:W-:Y:S01]  /*1570*/  MOV R0, 0x0 ;  /* 0x0000000000007802 */ /* 0x000fe20000000f00 */
[----:B------:R-:W-:Y:S01]  /*1580*/  ULDC.64 UR4, c[0x4][0x68] ;  /* 0x01001a0000047ab9 */ /* 0x000fe20000000a00 */
[----:B------:R-:W-:Y:S01]  /*1590*/  ULDC.64 UR6, c[0x4][0x8] ;  /* 0x0100020000067ab9 */ /* 0x000fe20000000a00 */
[----:B------:R-:W-:Y:S01]  /*15a0*/  IMAD.U32 R4, RZ, RZ, UR4 ;  /* 0x00000004ff047e24 */ /* 0x000fe2000f8e00ff */
[----:B------:R0:W1:Y:S01]  /*15b0*/  LDC.64 R14, c[0x4][R0] ;  /* 0x01000000000e7b82 */ /* 0x0000620000000a00 */
[----:B------:R-:W-:Y:S01]  /*15c0*/  IMAD.U32 R5, RZ, RZ, UR5 ;  /* 0x00000005ff057e24 */ /* 0x000fe2000f8e00ff */
[----:B------:R-:W-:Y:S01]  /*15d0*/  ULDC.64 UR4, c[0x4][0x70] ;  /* 0x01001c0000047ab9 */ /* 0x000fe20000000a00 */
[----:B------:R-:W-:Y:S02]  /*15e0*/  IMAD.U32 R10, RZ, RZ, UR6 ;  /* 0x00000006ff0a7e24 */ /* 0x000fe4000f8e00ff */
[----:B------:R-:W-:Y:S02]  /*15f0*/  IMAD.U32 R6, RZ, RZ, UR4 ;  /* 0x00000004ff067e24 */ /* 0x000fe4000f8e00ff */
[----:B------:R-:W-:-:S02]  /*1600*/  IMAD.U32 R7, RZ, RZ, UR5 ;  /* 0x00000005ff077e24 */ /* 0x000fc4000f8e00ff */
[----:B------:R-:W-:Y:S02]  /*1610*/  IMAD.U32 R11, RZ, RZ, UR7 ;  /* 0x00000007ff0b7e24 */ /* 0x000fe4000f8e00ff */
[----:B------:R-:W-:Y:S02]  /*1620*/  IMAD.MOV.U32 R8, RZ, RZ, 0x1e1 ;  /* 0x000001e1ff087424 */ /* 0x000fe400078e00ff */
[----:B------:R-:W-:Y:S02]  /*1630*/  IMAD.MOV.U32 R12, RZ, RZ, 0x1 ;  /* 0x00000001ff0c7424 */ /* 0x000fe400078e00ff */
[----:B0-----:R-:W-:-:S07]  /*1640*/  IMAD.MOV.U32 R13, RZ, RZ, RZ ;  /* 0x000000ffff0d7224 */ /* 0x001fce00078e00ff */
[----:B------:R-:W-:-:S07]  /*1650*/  LEPC R20, `(.L_x_17) ;  /* 0x000000001014794e */ /* 0x000fce0000000000 */
[----:B-1---5:R-:W-:Y:S05]  /*1660*/  CALL.ABS.NOINC R14 ;  /* 0x000000000e007343 */ /* 0x022fea0003c00000 */
.L_x_17:
[----:B------:R-:W-:-:S13]  /*1670*/  ISETP.NE.AND P0, PT, R102, 0x3, PT ;  /* 0x000000036600780c */ /* 0x000fda0003f05270 */
[----:B------:R-:W-:Y:S05]  /*1680*/  @!P0 BRA `(.L_x_18) ;  /* 0x0000000000048947 */ /* 0x000fea0003800000 */
[----:B------:R-:W-:Y:S01]  /*1690*/  BPT.TRAP 0x1 ;  /* 0x000000040000795c */ /* 0x000fe20000300000 */
.L_x_18:
[----:B------:R-:W0:Y:S01]  /*16a0*/  S2UR UR5, SR_CgaCtaId ;  /* 0x00000000000579c3 */ /* 0x000e220000008800 */
[----:B------:R-:W-:Y:S01]  /*16b0*/  UMOV UR4, 0x400 ;  /* 0x0000040000047882 */ /* 0x000fe20000000000 */
[----:B------:R-:W-:Y:S02]  /*16c0*/  IMAD.U32 R0, RZ, RZ, UR40 ;  /* 0x00000028ff007e24 */ /* 0x000fe4000f8e00ff */
[----:B------:R-:W-:-:S03]  /*16d0*/  IMAD.U32 R3, RZ, RZ, UR41 ;  /* 0x00000029ff037e24 */ /* 0x000fc6000f8e00ff */
[----:B------:R-:W-:Y:S01]  /*16e0*/  SHF.L.U32 R0, R0, 0x1f, RZ ;  /* 0x0000001f00007819 */ /* 0x000fe200000006ff */
[----:B0-----:R-:W-:-:S06]  /*16f0*/  ULEA UR4, UR5, UR4, 0x18 ;  /* 0x0000000405047291 */ /* 0x001fcc000f8ec03f */
[----:B------:R-:W-:-:S04]  /*1700*/  IMAD.U32 R6, RZ, RZ, UR4 ;  /* 0x00000004ff067e24 */ /* 0x000fc8000f8e00ff */
[----:B------:R-:W-:-:S04]  /*1710*/  IMAD R3, R3, 0x8, R6 ;  /* 0x0000000803037824 */ /* 0x000fc800078e0206 */
[----:B------:R0:W1:Y:S01]  /*1720*/  SYNCS.PHASECHK.TRANS64.TRYWAIT P1, [R3+URZ], R0 ;  /* 0x00000000030075a7 */ /* 0x000062000802017f */
[----:B------:R-:W-:Y:S05]  /*1730*/  @!P0 BRA `(.L_x_19) ;  /* 0x0000000000048947 */ /* 0x000fea0003800000 */
[----:B------:R-:W-:Y:S01]  /*1740*/  BPT.TRAP 0x1 ;  /* 0x000000040000795c */ /* 0x000fe20000300000 */
.L_x_19:
[----:B------:R-:W-:-:S05]  /*1750*/  IMAD.U32 R4, RZ, RZ, UR44 ;  /* 0x0000002cff047e24 */ /* 0x000fca000f8e00ff */
[----:B------:R-:W-:Y:S01]  /*1760*/  ISETP.GE.AND P2, PT, R4, 0x1, PT ;  /* 0x000000010400780c */ /* 0x000fe20003f46270 */
[----:B-1----:R-:W-:-:S12]  /*1770*/  @P1 BRA `(.L_x_20) ;  /* 0x0000000000081947 */ /* 0x002fd80003800000 */
[----:B------:R-:W1:Y:S02]  /*1780*/  SYNCS.PHASECHK.TRANS64.TRYWAIT P1, [R3+URZ], R0 ;  /* 0x00000000030075a7 */ /* 0x000e64000802017f */
[----:B-1----:R-:W-:Y:S05]  /*1790*/  @!P1 BRA `(.L_x_21) ;  /* 0x0000006400789947 */ /* 0x002fea0003800000 */
.L_x_20:
[----:B------:R-:W-:Y:S05]  /*17a0*/  WARPSYNC.ALL ;  /* 0x0000000000007948 */ /* 0x000fea0003800000 */
[----:B------:R-:W-:Y:S01]  /*17b0*/  R2UR UR4, R6 ;  /* 0x00000000060472ca */ /* 0x000fe200000e0000 */
[----:B------:R-:W-:Y:S01]  /*17c0*/  ULEA UR5, UR41, UR45, 0xa ;  /* 0x0000002d29057291 */ /* 0x000fe2000f8e503f */
[----:B------:R-:W-:Y:S01]  /*17d0*/  WARPGROUP.ARRIVE ;  /* 0x00000000000079c5 */ /* 0x000fe20000000000 */
[----:B------:R-:W-:Y:S01]  /*17e0*/  UMOV UR9, 0x40000040 ;  /* 0x4000004000097882 */ /* 0x000fe20000000000 */
[----:B------:R-:W-:-:S04]  /*17f0*/  UMOV UR11, 0x40000040 ;  /* 0x40000040000b7882 */ /* 0x000fc80000000000 */
[----:B------:R-:W-:-:S05]  /*1800*/  UMOV UR8, UR5 ;  /* 0x0000000500087c82 */ /* 0x000fca0008000000 */
[----:B------:R-:W-:-:S04]  /*1810*/  UIADD3 UR4, UR4, 0xc100, URZ ;  /* 0x0000c10004047890 */ /* 0x000fc8000fffe03f */
[----:B------:R-:W-:-:S04]  /*1820*/  USHF.R.U32.HI UR4, URZ, 0x4, UR4 ;  /* 0x000000043f047899 */ /* 0x000fc80008011604 */
[----:B------:R-:W-:-:S04]  /*1830*/  ULOP3.LUT UR4, UR4, 0x3fff, URZ, 0xc0, !UPT ;  /* 0x00003fff04047892 */ /* 0x000fc8000f8ec03f */
[----:B------:R-:W-:-:S04]  /*1840*/  ULOP3.LUT UR4, UR4, 0x10000, URZ, 0xfc, !UPT ;  /* 0x0001000004047892 */ /* 0x000fc8000f8efc3f */
[----:B------:R-:W-:-:S07]  /*1850*/  ULEA UR6, UR41, UR4, 0xa ;  /* 0x0000000429067291 */ /* 0x000fce000f8e503f */
[----:B------:R-:W-:Y:S02]  /*1860*/  UMOV UR10, UR6 ;  /* 0x00000006000a7c82 */ /* 0x000fe40008000000 */
[----:B------:R-:W-:Y:S01]  /*1870*/  HGMMA.64x128x16.F32 R24, gdesc[UR8].tnspA, RZ, !UPT, gsb0 ;  /* 0x21e00000081879f0 */ /* 0x000fe2000c0008ff */
[----:B------:R-:W-:Y:S02]  /*1880*/  UIADD3 UR8, UR5, 0x80, URZ ;  /* 0x0000008005087890 */ /* 0x000fe4000fffe03f */
[----:B------:R-:W-:Y:S01]  /*1890*/  UIADD3 UR10, UR6, 0x2, URZ ;  /* 0x00000002060a7890 */ /* 0x000fe2000fffe03f */
[----:B------:R-:W-:Y:S01]  /*18a0*/  UMOV UR9, 0x40000040 ;  /* 0x4000004000097882 */ /* 0x000fe20000000000 */
[----:B------:R-:W-:Y:S01]  /*18b0*/  UMOV UR11, 0x40000040 ;  /* 0x40000040000b7882 */ /* 0x000fe20000000000 */
[----:B------:R-:W-:Y:S02]  /*18c0*/  WARPGROUP.DEPBAR.LE gsb0, 0x0 ;  /* 0x00008000000079c5 */ /* 0x000fe40000010000 */
[----:B------:R-:W-:-:S06]  /*18d0*/  WARPGROUP.ARRIVE ;  /* 0x00000000000079c5 */ /* 0x000fcc0000000000 */
[----:B------:R-:W-:Y:S01]  /*18e0*/  HGMMA.64x128x16.F32 R24, gdesc[UR8].tnspA, R24, gsb0 ;  /* 0x21e00000081879f0 */ /* 0x000fe20008000818 */
        /* <DEDUP_REMOVED lines=13> */
[----:B------:R-:W-:Y:S03]  /*19c0*/  HGMMA.64x128x16.F32 R24, gdesc[UR8].tnspA, R24, gsb0 ;  /* 0x21e00000081879f0 */ /* 0x000fe60008000818 */
[----:B------:R-:W-:Y:S02]  /*19d0*/  WARPGROUP.DEPBAR.LE gsb0, 0x0 ;  /* 0x00008000000079c5 */ /* 0x000fe40000010000 */
[----:B------:R-:W-:Y:S05]  /*19e0*/  @!P2 BRA `(.L_x_22) ;  /* 0x000000040028a947 */ /* 0x000fea0003800000 */
[----:B------:R-:W-:Y:S01]  /*19f0*/  UIADD3 UR5, UR41, 0x1, URZ ;  /* 0x0000000129057890 */ /* 0x000fe2000fffe03f */
[----:B01----:R-:W-:Y:S02]  /*1a00*/  IMAD.U32 R0, RZ, RZ, UR44 ;  /* 0x0000002cff007e24 */ /* 0x003fe4000f8e00ff */
[----:B------:R-:W-:Y:S01]  /*1a10*/  IMAD.U32 R3, RZ, RZ, UR41 ;  /* 0x00000029ff037e24 */ /* 0x000fe2000f8e00ff */
[----:B------:R-:W-:-:S04]  /*1a20*/  UISETP.NE.AND UP0, UPT, UR5, 0x3, UPT ;  /* 0x000000030500788c */ /* 0x000fc8000bf05270 */
[----:B------:R-:W-:Y:S02]  /*1a30*/  USEL UR6, URZ, 0x1, UP0 ;  /* 0x000000013f067887 */ /* 0x000fe40008000000 */
[----:B------:R-:W-:Y:S02]  /*1a40*/  USEL UR5, UR5, URZ, UP0 ;  /* 0x0000003f05057287 */ /* 0x000fe40008000000 */
[----:B------:R-:W-:-:S06]  /*1a50*/  ULOP3.LUT UR6, UR40, UR6, URZ, 0x3c, !UPT ;  /* 0x0000000628067292 */ /* 0x000fcc000f8e3c3f */
[----:B------:R-:W-:-:S07]  /*1a60*/  IMAD.U32 R7, RZ, RZ, UR6 ;  /* 0x00000006ff077e24 */ /* 0x000fce000f8e00ff */
.L_x_29:
[----:B------:R-:W-:Y:S05]  /*1a70*/  @!P0 BRA `(.L_x_23) ;  /* 0x0000000000048947 */ /* 0x000fea0003800000 */
[----:B------:R-:W-:Y:S01]  /*1a80*/  BPT.TRAP 0x1 ;  /* 0x000000040000795c */ /* 0x000fe20000300000 */
.L_x_23:
[----:B------:R-:W0:Y:S01]  /*1a90*/  S2UR UR7, SR_CgaCtaId ;  /* 0x00000000000779c3 */ /* 0x000e220000008800 */
[----:B------:R-:W-:Y:S01]  /*1aa0*/  UMOV UR6, 0x400 ;  /* 0x0000040000067882 */ /* 0x000fe20000000000 */
[----:B------:R-:W-:Y:S01]  /*1ab0*/  IMAD.U32 R5, RZ, RZ, UR5 ;  /* 0x00000005ff057e24 */ /* 0x000fe2000f8e00ff */
[----:B------:R-:W-:Y:S01]  /*1ac0*/  SHF.L.U32 R4, R7, 0x1f, RZ ;  /* 0x0000001f07047819 */ /* 0x000fe200000006ff */
[----:B0-----:R-:W-:-:S06]  /*1ad0*/  ULEA UR6, UR7, UR6, 0x18 ;  /* 0x0000000607067291 */ /* 0x001fcc000f8ec03f */
[----:B------:R-:W-:-:S04]  /*1ae0*/  IMAD.U32 R6, RZ, RZ, UR6 ;  /* 0x00000006ff067e24 */ /* 0x000fc8000f8e00ff */
[----:B------:R-:W-:-:S04]  /*1af0*/  IMAD R5, R5, 0x8, R6 ;  /* 0x0000000805057824 */ /* 0x000fc800078e0206 */
[----:B------:R0:W1:Y:S01]  /*1b00*/  SYNCS.PHASECHK.TRANS64.TRYWAIT P1, [R5+URZ], R4 ;  /* 0x00000004050075a7 */ /* 0x000062000802017f */
[----:B------:R-:W-:Y:S05]  /*1b10*/  @!P0 BRA `(.L_x_24) ;  /* 0x0000000000048947 */ /* 0x000fea0003800000 */
[----:B------:R-:W-:Y:S01]  /*1b20*/  BPT.TRAP 0x1 ;  /* 0x000000040000795c */ /* 0x000fe20000300000 */
.L_x_24:
[----:B-1----:R-:W-:Y:S05]  /*1b30*/  @P1 BRA `(.L_x_25) ;  /* 0x0000000000081947 */ /* 0x002fea0003800000 */
[----:B------:R-:W1:Y:S02]  /*1b40*/  SYNCS.PHASECHK.TRANS64.TRYWAIT P1, [R5+URZ], R4 ;  /* 0x00000004050075a7 */ /* 0x000e64000802017f */
[----:B-1----:R-:W-:Y:S05]  /*1b50*/  @!P1 BRA `(.L_x_26) ;  /* 0x00000060009c9947 */ /* 0x002fea0003800000 */
.L_x_25:
[----:B------:R-:W-:Y:S01]  /*1b60*/  ULEA UR6, UR5, UR45, 0xa ;  /* 0x0000002d05067291 */ /* 0x000fe2000f8e503f */
[----:B------:R-:W-:Y:S01]  /*1b70*/  WARPGROUP.ARRIVE ;  /* 0x00000000000079c5 */ /* 0x000fe20000000000 */
[----:B------:R-:W-:Y:S01]  /*1b80*/  ULEA UR7, UR5, UR4, 0xa ;  /* 0x0000000405077291 */ /* 0x000fe2000f8e503f */
[----:B------:R-:W-:Y:S01]  /*1b90*/  UMOV UR9, 0x40000040 ;  /* 0x4000004000097882 */ /* 0x000fe20000000000 */
[----:B------:R-:W-:-:S03]  /*1ba0*/  UMOV UR11, 0x40000040 ;  /* 0x40000040000b7882 */ /* 0x000fc60000000000 */
[----:B------:R-:W-:Y:S02]  /*1bb0*/  UMOV UR8, UR6 ;  /* 0x0000000600087c82 */ /* 0x000fe40008000000 */
[----:B------:R-:W-:Y:S02]  /*1bc0*/  UMOV UR10, UR7 ;  /* 0x00000007000a7c82 */ /* 0x000fe40008000000 */
[----:B------:R-:W-:Y:S01]  /*1bd0*/  HGMMA.64x128x16.F32 R24, gdesc[UR8].tnspA, R24, gsb0 ;  /* 0x21e00000081879f0 */ /* 0x000fe20008000818 */
[----:B------:R-:W-:Y:S02]  /*1be0*/  UIADD3 UR8, UR6, 0x80, URZ ;  /* 0x0000008006087890 */ /* 0x000fe4000fffe03f */
[----:B------:R-:W-:Y:S01]  /*1bf0*/  UIADD3 UR10, UR7, 0x2, URZ ;  /* 0x00000002070a7890 */ /* 0x000fe2000fffe03f */
[----:B------:R-:W-:Y:S01]  /*1c00*/  UMOV UR9, 0x40000040 ;  /* 0x4000004000097882 */ /* 0x000fe20000000000 */
[----:B------:R-:W-:Y:S01]  /*1c10*/  UMOV UR11, 0x40000040 ;  /* 0x40000040000b7882 */ /* 0x000fe20000000000 */
[----:B------:R-:W-:-:S02]  /*1c20*/  WARPGROUP.DEPBAR.LE gsb0, 0x0 ;  /* 0x00008000000079c5 */ /* 0x000fc40000010000 */
        /* <DEDUP_REMOVED lines=18> */
[----:B------:R-:W-:Y:S01]  /*1d50*/  BPT.TRAP 0x1 ;  /* 0x000000040000795c */ /* 0x000fe20000300000 */
.L_x_27:
[----:B------:R-:W-:-:S13]  /*1d60*/  ISETP.NE.AND P1, PT, R22, RZ, PT ;  /* 0x000000ff1600720c */ /* 0x000fda0003f25270 */
[----:B01----:R-:W-:-:S04]  /*1d70*/  @P1 IMAD R4, R3, 0x8, R6 ;  /* 0x0000000803041824 */ /* 0x003fc800078e0206 */
[----:B------:R-:W-:-:S05]  /*1d80*/  @P1 VIADD R4, R4, 0x18 ;  /* 0x0000001804041836 */ /* 0x000fca0000000000 */
[----:B------:R-:W-:-:S04]  /*1d90*/  @P1 PRMT R4, R19, 0x654, R4 ;  /* 0x0000065413041816 */ /* 0x000fc80000000004 */
[----:B------:R0:W-:Y:S01]  /*1da0*/  @P1 SYNCS.ARRIVE.TRANS64.RED.A1T0 RZ, [R4+URZ], RZ ;  /* 0x000000ff04ff19a7 */ /* 0x0001e2000810043f */
[----:B------:R-:W-:-:S13]  /*1db0*/  ISETP.GT.U32.AND P1, PT, R18, 0x1, PT ;  /* 0x000000011200780c */ /* 0x000fda0003f24070 */
[----:B0-----:R-:W-:Y:S05]  /*1dc0*/  @P1 BRA `(.L_x_28) ;  /* 0x0000000000041947 */ /* 0x001fea0003800000 */
[----:B------:R-:W-:Y:S01]  /*1dd0*/  BPT.TRAP 0x1 ;  /* 0x000000040000795c */ /* 0x000fe20000300000 */
.L_x_28:
[----:B------:R-:W-:Y:S01]  /*1de0*/  UIADD3 UR5, UR5, 0x1, URZ ;  /* 0x0000000105057890 */ /* 0x000fe2000fffe03f */
[C---:B------:R-:W-:Y:S01]  /*1df0*/  ISETP.GT.AND P2, PT, R0.reuse, 0x1, PT ;  /* 0x000000010000780c */ /* 0x040fe20003f44270 */
[----:B------:R-:W-:Y:S02]  /*1e00*/  VIADD R3, R3, 0x1 ;  /* 0x0000000103037836 */ /* 0x000fe40000000000 */
[----:B------:R-:W-:Y:S01]  /*1e10*/  UISETP.NE.AND UP0, UPT, UR5, 0x3, UPT ;  /* 0x000000030500788c */ /* 0x000fe2000bf05270 */
[----:B------:R-:W-:Y:S02]  /*1e20*/  VIADD R0, R0, 0xffffffff ;  /* 0xffffffff00007836 */ /* 0x000fe40000000000 */
[C---:B------:R-:W-:Y:S01]  /*1e30*/  ISETP.NE.AND P1, PT, R3.reuse, 0x3, PT ;  /* 0x000000030300780c */ /* 0x040fe20003f25270 */
[----:B------:R-:W-:Y:S02]  /*1e40*/  USEL UR6, URZ, 0x1, UP0 ;  /* 0x000000013f067887 */ /* 0x000fe40008000000 */
[----:B------:R-:W-:Y:S01]  /*1e50*/  USEL UR5, UR5, URZ, UP0 ;  /* 0x0000003f05057287 */ /* 0x000fe20008000000 */
[----:B------:R-:W-:-:S03]  /*1e60*/  SEL R3, R3, RZ, P1 ;  /* 0x000000ff03037207 */ /* 0x000fc60000800000 */
[----:B------:R-:W-:Y:S01]  /*1e70*/  LOP3.LUT R7, R7, UR6, RZ, 0x3c, !PT ;  /* 0x0000000607077c12 */ /* 0x000fe2000f8e3cff */
[----:B------:R-:W-:Y:S07]  /*1e80*/  @P2 BRA `(.L_x_29) ;  /* 0xfffffff800f82947 */ /* 0x000fee000383ffff */
.L_x_22:
[----:B01----:R-:W0:Y:S02]  /*1e90*/  LDC R0, c[0x0][0x28c] ;  /* 0x0000a300ff007b82 */ /* 0x003e240000000800 */
[----:B0-----:R-:W-:-:S13]  /*1ea0*/  ISETP.GE.AND P1, PT, R0, 0x1, PT ;  /* 0x000000010000780c */ /* 0x001fda0003f26270 */
[----:B------:R-:W-:Y:S05]  /*1eb0*/  @!P1 BRA `(.L_x_30) ;  /* 0x0000000000449947 */ /* 0x000fea0003800000 */
[----:B------:R-:W-:Y:S05]  /*1ec0*/  @!P0 BRA `(.L_x_31) ;  /* 0x0000000000048947 */ /* 0x000fea0003800000 */
[----:B------:R-:W-:Y:S01]  /*1ed0*/  BPT.TRAP 0x1 ;  /* 0x000000040000795c */ /* 0x000fe20000300000 */
.L_x_31:
[----:B------:R-:W-:-:S13]  /*1ee0*/  ISETP.NE.AND P0, PT, R22, RZ, PT ;  /* 0x000000ff1600720c */ /* 0x000fda0003f05270 */
[----:B------:R-:W-:-:S05]  /*1ef0*/  VOTEU.ANY UP0, P0 ;  /* 0x00000000003f7886 */ /* 0x000fca0000000100 */
[----:B------:R-:W-:-:S06]  /*1f00*/  @UP0 UIADD3 UR4, UR44, UR41, URZ ;  /* 0x000000292c040290 */ /* 0x000fcc000fffe03f */
[----:B------:R-:W-:Y:S02]  /*1f10*/  IMAD.U32 R4, RZ, RZ, UR4 ;  /* 0x00000004ff047e24 */ /* 0x000fe4000f8e00ff */
[----:B------:R-:W-:Y:S02]  /*1f20*/  IMAD.U32 R3, RZ, RZ, UR4 ;  /* 0x00000004ff037e24 */ /* 0x000fe4000f8e00ff */
[----:B------:R-:W-:-:S05]  /*1f30*/  @P0 IMAD.WIDE.U32 R4, R4, -0x55555555, RZ ;  /* 0xaaaaaaab04040825 */ /* 0x000fca00078e00ff */
[----:B------:R-:W-:-:S05]  /*1f40*/  @P0 SHF.R.U32.HI R0, RZ, 0x1, R5 ;  /* 0x00000001ff000819 */ /* 0x000fca0000011605 */
[----:B------:R-:W-:-:S04]  /*1f50*/  @P0 IMAD R0, R0, -0x3, R3 ;  /* 0xfffffffd00000824 */ /* 0x000fc800078e0203 */
[----:B------:R-:W-:-:S04]  /*1f60*/  @P0 IMAD R0, R0, 0x8, R6 ;  /* 0x0000000800000824 */ /* 0x000fc800078e0206 */
[----:B------:R-:W-:-:S05]  /*1f70*/  @P0 VIADD R0, R0, 0x18 ;  /* 0x0000001800000836 */ /* 0x000fca0000000000 */
[----:B------:R-:W-:-:S04]  /*1f80*/  @P0 PRMT R0, R19, 0x654, R0 ;  /* 0x0000065413000816 */ /* 0x000fc80000000000 */
[----:B------:R0:W-:Y:S01]  /*1f90*/  @P0 SYNCS.ARRIVE.TRANS64.RED.A1T0 RZ, [R0+URZ], RZ ;  /* 0x000000ff00ff09a7 */ /* 0x0001e2000810043f */
[----:B------:R-:W-:-:S13]  /*1fa0*/  ISETP.GT.U32.AND P0, PT, R18, 0x1, PT ;  /* 0x000000011200780c */ /* 0x000fda0003f04070 */
[----:B0-----:R-:W-:Y:S05]  /*1fb0*/  @P0 BRA `(.L_x_30) ;  /* 0x0000000000040947 */ /* 0x001fea0003800000 */
[----:B------:R-:W-:Y:S01]  /*1fc0*/  BPT.TRAP 0x1 ;  /* 0x000000040000795c */ /* 0x000fe20000300000 */
.L_x_30:
[----:B------:R-:W-:Y:S01]  /*1fd0*/  IMAD.SHL.U32 R100, R100, 0x80, RZ ;  /* 0x0000008064647824 */ /* 0x000fe200078e00ff */
[----:B------:R-:W-:Y:S01]  /*1fe0*/  UIADD3 UR41, UR43, UR41, URZ ;  /* 0x000000292b297290 */ /* 0x000fe2000fffe03f */
[----:B------:R-:W-:Y:S01]  /*1ff0*/  SHF.R.S32.HI R11, RZ, 0x1f, R101 ;  /* 0x0000001fff0b7819 */ /* 0x000fe20000011465 */
[----:B------:R-:W-:Y:S01]  /*2000*/  UISETP.GE.U32.AND UP1, UPT, UR43, 0x3, UPT ;  /* 0x000000032b00788c */ /* 0x000fe2000bf26070 */
[----:B------:R-:W-:Y:S01]  /*2010*/  IMAD.SHL.U32 R6, R103, 0x80, RZ ;  /* 0x0000008067067824 */ /* 0x000fe200078e00ff */
[----:B------:R-:W-:Y:S01]  /*2020*/  ULDC UR7, c[0x0][0x288] ;  /* 0x0000a20000077ab9 */ /* 0x000fe20000000800 */
[C---:B------:R-:W-:Y:S01]  /*2030*/  LOP3.LUT R8, R100.reuse, 0x6, R95, 0xf8, !PT ;  /* 0x0000000664087812 */ /* 0x040fe200078ef85f */
[----:B------:R-:W-:Y:S01]  /*2040*/  UISETP.GT.U32.AND UP0, UPT, UR41, 0x2, UPT ;  /* 0x000000022900788c */ /* 0x000fe2000bf04070 */
[----:B------:R-:W-:Y:S01]  /*2050*/  ISETP.GE.AND P0, PT, R100, UR7, PT ;  /* 0x0000000764007c0c */ /* 0x000fe2000bf06270 */
[----:B------:R-:W-:Y:S01]  /*2060*/  ULDC.64 UR4, c[0x0][0x5d0] ;  /* 0x0001740000047ab9 */ /* 0x000fe20000000a00 */
[--C-:B------:R-:W-:Y:S01]  /*2070*/  SHF.R.S32.HI R9, RZ, 0x1f, R8.reuse ;  /* 0x0000001fff097819 */ /* 0x100fe20000011408 */
[----:B------:R-:W-:Y:S01]  /*2080*/  ULDC UR10, c[0x0][0x284] ;  /* 0x0000a100000a7ab9 */ /* 0x000fe20000000800 */
[----:B------:R-:W-:Y:S01]  /*2090*/  IMAD R0, R11, UR4, RZ ;  /* 0x000000040b007c24 */ /* 0x000fe2000f8e02ff */
[----:B------:R-:W-:Y:S01]  /*20a0*/  UISETP.LT.U32.AND UP0, UPT, UR43, 0x3, UP0 ;  /* 0x000000032b00788c */ /* 0x000fe20008701070 */
[----:B------:R-:W-:Y:S01]  /*20b0*/  ISETP.GE.OR P0, PT, R6, UR10, P0 ;  /* 0x0000000a06007c0c */ /* 0x000fe20008706670 */
[----:B------:R-:W-:Y:S01]  /*20c0*/  IMAD.WIDE.U32 R4, R101, UR4, R8 ;  /* 0x0000000465047c25 */ /* 0x000fe2000f8e0008 */
[----:B------:R-:W-:Y:S01]  /*20d0*/  ULDC.64 UR8, c[0x0][0x5c8] ;  /* 0x0001720000087ab9 */ /* 0x000fe20000000a00 */
[----:B------:R-:W-:-:S02]  /*20e0*/  USEL UR6, URZ, 0x1, !UP0 ;  /* 0x000000013f067887 */ /* 0x000fc4000c000000 */
[----:B------:R-:W-:Y:S01]  /*20f0*/  IMAD R3, R101, UR5, R0 ;  /* 0x0000000565037c24 */ /* 0x000fe2000f8e0200 */
[----:B------:R-:W-:Y:S01]  /*2100*/  @UP1 UIMAD.WIDE.U32 UR4, UR41, -0x55555555, URZ ;  /* 0xaaaaaaab290418a5 */ /* 0x000fe2000f8e003f */
[----:B------:R-:W-:Y:S01]  /*2110*/  IMAD.WIDE R104, R103, 0x80, R88 ;  /* 0x0000008067687825 */ /* 0x000fe200078e0258 */
[----:B------:R-:W-:Y:S02]  /*2120*/  ULOP3.LUT UR40, UR40, UR6, URZ, 0x3c, !UPT ;  /* 0x0000000628287292 */ /* 0x000fe4000f8e3c3f */
[----:B------:R-:W-:Y:S01]  /*2130*/  @UP1 USHF.R.U32.HI UR4, URZ, 0x1, UR5 ;  /* 0x000000013f041899 */ /* 0x000fe20008011605 */
[----:B------:R-:W-:Y:S02]  /*2140*/  IMAD.IADD R5, R5, 0x1, R3 ;  /* 0x0000000105057824 */ /* 0x000fe400078e0203 */
[----:B------:R-:W-:Y:S01]  /*2150*/  IMAD R3, R105, UR8, RZ ;  /* 0x0000000869037c24 */ /* 0x000fe2000f8e02ff */
[----:B------:R-:W-:Y:S01]  /*2160*/  @UP1 ULOP3.LUT UR40, UR40, 0x1, UR4, 0x78, !UPT ;  /* 0x0000000128281892 */ /* 0x000fe2000f8e7804 */
[----:B------:R-:W-:-:S04]  /*2170*/  IMAD.WIDE.U32 R106, R104, UR8, R4 ;  /* 0x00000008686a7c25 */ /* 0x000fc8000f8e0004 */
[----:B------:R-:W-:Y:S02]  /*2180*/  IMAD R7, R104, UR9, R3 ;  /* 0x0000000968077c24 */ /* 0x000fe4000f8e0203 */
[----:B------:R-:W-:Y:S01]  /*2190*/  IMAD.MOV.U32 R0, RZ, RZ, -0x1 ;  /* 0xffffffffff007424 */ /* 0x000fe200078e00ff */
[----:B------:R-:W-:Y:S06]  /*21a0*/  @P0 BRA `(.L_x_32) ;  /* 0x00000040001c0947 */ /* 0x000fec0003800000 */
[----:B-----5:R-:W-:Y:S01]  /*21b0*/  FSETP.NEU.AND P0, PT, R90, RZ, PT ;  /* 0x000000ff5a00720b */ /* 0x020fe20003f0d000 */
[----:B------:R-:W-:Y:S01]  /*21c0*/  IMAD.IADD R4, R94, 0x1, -R100 ;  /* 0x000000015e047824 */ /* 0x000fe200078e0a64 */
[----:B------:R-:W-:Y:S01]  /*21d0*/  BSSY B0, `(.L_x_32) ;  /* 0x0000404000007945 */ /* 0x000fe20003800000 */
[----:B------:R-:W-:Y:S02]  /*21e0*/  IMAD.IADD R3, R99, 0x1, -R6 ;  /* 0x0000000163037824 */ /* 0x000fe400078e0a06 */
[----:B------:R-:W-:Y:S01]  /*21f0*/  IMAD.IADD R103, R107, 0x1, R7 ;  /* 0x000000016b677824 */ /* 0x000fe200078e0207 */
[----:B------:R-:W-:-:S04]  /*2200*/  ISETP.GT.AND P2, PT, R4, RZ, PT ;  /* 0x000000ff0400720c */ /* 0x000fc80003f44270 */
[----:B------:R-:W-:-:S03]  /*2210*/  ISETP.GT.AND P1, PT, R3, RZ, P2 ;  /* 0x000000ff0300720c */ /* 0x000fc60001724270 */
[----:B------:R-:W-:Y:S10]  /*2220*/  @!P0 BRA `(.L_x_33) ;  /* 0x0000002c00288947 */ /* 0x000ff40003800000 */
[----:B------:R-:W0:Y:S01]  /*2230*/  LDC.64 R110, c[0x0][0x5b8] ;  /* 0x00016e00ff6e7b82 */ /* 0x000e220000000a00 */
[----:B------:R-:W-:-:S07]  /*2240*/  ULDC.64 UR4, c[0x0][0x5c0] ;  /* 0x0001700000047ab9 */ /* 0x000fce0000000a00 */
[----:B------:R-:W1:Y:S08]  /*2250*/  LDC.64 R112, c[0x0][0x5b0] ;  /* 0x00016c00ff707b82 */ /* 0x000e700000000a00 */
[----:B------:R-:W2:Y:S01]  /*2260*/  LDC.64 R114, c[0x0][0x5a8] ;  /* 0x00016a00ff727b82 */ /* 0x000ea20000000a00 */
[-C--:B0-----:R-:W-:Y:S02]  /*2270*/  IMAD R6, R11, R110.reuse, RZ ;  /* 0x0000006e0b067224 */ /* 0x081fe400078e02ff */
[----:B------:R-:W-:-:S04]  /*2280*/  IMAD.WIDE.U32 R108, R101, R110, R8 ;  /* 0x0000006e656c7225 */ /* 0x000fc800078e0008 */
[----:B------:R-:W-:Y:S02]  /*2290*/  IMAD R107, R101, R111, R6 ;  /* 0x0000006f656b7224 */ /* 0x000fe400078e0206 */
[-C--:B-1----:R-:W-:Y:S02]  /*22a0*/  IMAD R5, R105, R112.reuse, RZ ;  /* 0x0000007069057224 */ /* 0x082fe400078e02ff */
[----:B------:R-:W-:Y:S02]  /*22b0*/  IMAD.IADD R13, R109, 0x1, R107 ;  /* 0x000000016d0d7824 */ /* 0x000fe400078e026b */
[----:B------:R-:W-:Y:S02]  /*22c0*/  IMAD.MOV.U32 R12, RZ, RZ, R108 ;  /* 0x000000ffff0c7224 */ /* 0x000fe400078e006c */
[C---:B------:R-:W-:Y:S02]  /*22d0*/  IMAD R111, R104.reuse, R113, R5 ;  /* 0x00000071686f7224 */ /* 0x040fe400078e0205 */
[----:B------:R-:W-:-:S04]  /*22e0*/  IMAD.WIDE.U32 R6, R104, R112, R12 ;  /* 0x0000007068067225 */ /* 0x000fc800078e000c */
[----:B------:R-:W-:Y:S01]  /*22f0*/  IMAD.IADD R5, R7, 0x1, R111 ;  /* 0x0000000107057824 */ /* 0x000fe200078e026f */
[----:B--2---:R-:W-:-:S04]  /*2300*/  LEA R14, P0, R6, R114, 0x1 ;  /* 0x00000072060e7211 */ /* 0x004fc800078008ff */
[----:B------:R-:W-:-:S05]  /*2310*/  LEA.HI.X R15, R6, R115, R5, 0x1, P0 ;  /* 0x00000073060f7211 */ /* 0x000fca00000f0c05 */
[----:B------:R0:W2:Y:S01]  /*2320*/  @P1 LDG.E.LTC128B.U16 R5, desc[UR38][R14.64] ;  /* 0x000000260e051981 */ /* 0x0000a2000c1e1520 */
[----:B------:R-:W-:Y:S01]  /*2330*/  LEA R10, P0, R106, UR4, 0x1 ;  /* 0x000000046a0a7c11 */ /* 0x000fe2000f8008ff */
[----:B------:R-:W-:Y:S01]  /*2340*/  IMAD.WIDE.U32 R6, R104, R112, R8 ;  /* 0x0000007068067225 */ /* 0x000fe200078e0008 */
[----:B------:R-:W-:Y:S03]  /*2350*/  BSSY B1, `(.L_x_34) ;  /* 0x0000012000017945 */ /* 0x000fe60003800000 */
[----:B------:R-:W-:Y:S02]  /*2360*/  IMAD.IADD R7, R111, 0x1, R7 ;  /* 0x000000016f077824 */ /* 0x000fe400078e0207 */
[----:B------:R-:W-:Y:S01]  /*2370*/  IMAD.WIDE.U32 R20, R101, R110, R6 ;  /* 0x0000006e65147225 */ /* 0x000fe200078e0006 */
[----:B0-----:R-:W-:-:S03]  /*2380*/  SHF.L.U64.HI R15, R112, 0x3, R113 ;  /* 0x00000003700f7819 */ /* 0x001fc60000010271 */
[----:B------:R-:W-:Y:S01]  /*2390*/  IMAD.IADD R7, R107, 0x1, R21 ;  /* 0x000000016b077824 */ /* 0x000fe200078e0215 */
[----:B------:R-:W-:Y:S01]  /*23a0*/  LEA R6, P4, R20, R114, 0x1 ;  /* 0x0000007214067211 */ /* 0x000fe200078808ff */
[----:B------:R-:W-:-:S03]  /*23b0*/  IMAD.SHL.U32 R14, R112, 0x8, RZ ;  /* 0x00000008700e7824 */ /* 0x000fc600078e00ff */
[----:B------:R-:W-:Y:S01]  /*23c0*/  LEA.HI.X R7, R20, R115, R7, 0x1, P4 ;  /* 0x0000007314077211 */ /* 0x000fe200020f0c07 */
[----:B--2---:R-:W-:-:S05]  /*23d0*/  HADD2.F32 R11, -RZ, R5.H0_H0 ;  /* 0x20000005ff0b7230 */ /* 0x004fca0000004100 */
[----:B------:R-:W-:-:S04]  /*23e0*/  FMUL R11, R11, R90 ;  /* 0x0000005a0b0b7220 */ /* 0x000fc80000400000 */
[----:B------:R-:W-:Y:S01]  /*23f0*/  FFMA R24, R24, R23, R11 ;  /* 0x0000001718187223 */ /* 0x000fe2000000000b */
[----:B------:R-:W-:Y:S02]  /*2400*/  LEA.HI.X R11, R106, UR5, R103, 0x1, P0 ;  /* 0x000000056a0b7c11 */ /* 0x000fe400080f0c67 */
[----:B------:R-:W-:Y:S02]  /*2410*/  ISETP.GT.AND P0, PT, R4, 0x1, PT ;  /* 0x000000010400780c */ /* 0x000fe40003f04270 */
[----:B------:R-:W-:Y:S02]  /*2420*/  F2FP.F16.F32.PACK_AB R24, RZ, R24 ;  /* 0x00000018ff18723e */ /* 0x000fe400000000ff */
[----:B------:R-:W-:-:S03]  /*2430*/  ISETP.GT.AND P3, PT, R3, RZ, P0 ;  /* 0x000000ff0300720c */ /* 0x000fc60000764270 */
[----:B------:R0:W-:Y:S10]  /*2440*/  @P1 STG.E.U16 desc[UR38][R10.64], R24 ;  /* 0x000000180a001986 */ /* 0x0001f4000c101526 */
[----:B------:R-:W-:Y:S05]  /*2450*/  @!P3 BRA `(.L_x_35) ;  /* 0x000000000004b947 */ /* 0x000fea0003800000 */
[----:B------:R1:W5:Y:S02]  /*2460*/  LDG.E.LTC128B.U16 R5, desc[UR38][R6.64+0x2] ;  /* 0x0000022606057981 */ /* 0x000364000c1e1520 */
.L_x_35:
[----:B------:R-:W-:Y:S05]  /*2470*/  BSYNC B1 ;  /* 0x0000000000017941 */ /* 0x000fea0003800000 */
.L_x_34:
[----:B-----5:R-:W-:Y:S01]  /*2480*/  HADD2.F32 R103, -RZ, R5.H0_H0 ;  /* 0x20000005ff677230 */ /* 0x020fe20000004100 */
[----:B------:R-:W-:Y:S01]  /*2490*/  ISETP.GT.AND P2, PT, R3, 0x8, P2 ;  /* 0x000000080300780c */ /* 0x000fe20001744270 */
[----:B------:R-:W-:Y:S01]  /*24a0*/  IMAD.WIDE.U32 R20, R104, R112, R14 ;  /* 0x0000007068147225 */ /* 0x000fe200078e000e */
[----:B0-----:R-:W-:-:S03]  /*24b0*/  PRMT R24, R5, 0x7610, R24 ;  /* 0x0000761005187816 */ /* 0x001fc60000000018 */
[----:B------:R-:W-:Y:S01]  /*24c0*/  FMUL R12, R103, R90 ;  /* 0x0000005a670c7220 */ /* 0x000fe20000400000 */
[----:B------:R-:W-:Y:S01]  /*24d0*/  IMAD.IADD R111, R111, 0x1, R21 ;  /* 0x000000016f6f7824 */ /* 0x000fe200078e0215 */
[----:B------:R-:W-:Y:S02]  /*24e0*/  IADD3 R108, P1, R108, R20, RZ ;  /* 0x000000146c6c7210 */ /* 0x000fe40007f3e0ff */
[----:B------:R-:W-:-:S03]  /*24f0*/  FFMA R12, R25, R23, R12 ;  /* 0x00000017190c7223 */ /* 0x000fc6000000000c */
[----:B------:R-:W-:Y:S01]  /*2500*/  IMAD.X R13, R111, 0x1, R13, P1 ;  /* 0x000000016f0d7824 */ /* 0x000fe200008e060d */
[C---:B------:R-:W-:Y:S02]  /*2510*/  LEA R14, P1, R108.reuse, R114, 0x1 ;  /* 0x000000726c0e7211 */ /* 0x040fe400078208ff */
[----:B------:R-:W-:Y:S02]  /*2520*/  F2FP.F16.F32.PACK_AB R12, RZ, R12 ;  /* 0x0000000cff0c723e */ /* 0x000fe400000000ff */
[----:B------:R-:W-:Y:S02]  /*2530*/  LEA.HI.X R15, R108, R115, R13, 0x1, P1 ;  /* 0x000000736c0f7211 */ /* 0x000fe400008f0c0d */
[----:B------:R-:W-:-:S05]  /*2540*/  PRMT R21, R12, 0x7610, R21 ;  /* 0x000076100c157816 */ /* 0x000fca0000000015 */
[----:B------:R0:W-:Y:S04]  /*2550*/  @P3 STG.E.U16 desc[UR38][R10.64+0x2], R21 ;  /* 0x000002150a003986 */ /* 0x0001e8000c101526 */
[----:B------:R-:W2:Y:S01]  /*2560*/  @P2 LDG.E.LTC128B.U16 R24, desc[UR38][R14.64] ;  /* 0x000000260e182981 */ /* 0x000ea2000c1e1520 */
[----:B------:R-:W-:Y:S01]  /*2570*/  IADD3 R20, P1, R8, R20, RZ ;  /* 0x0000001408147210 */ /* 0x000fe20007f3e0ff */
[----:B------:R-:W-:Y:S01]  /*2580*/  BSSY B1, `(.L_x_36) ;  /* 0x0000011000017945 */ /* 0x000fe20003800000 */
[----:B------:R-:W-:Y:S02]  /*2590*/  SHF.L.U64.HI R13, R91, 0x1, R92 ;  /* 0x000000015b0d7819 */ /* 0x000fe4000001025c */
[----:B------:R-:W-:Y:S01]  /*25a0*/  ISETP.GT.AND P0, PT, R3, 0x8, P0 ;  /* 0x000000080300780c */ /* 0x000fe20000704270 */
[----:B0-----:R-:W-:Y:S01]  /*25b0*/  IMAD.X R21, R9, 0x1, R111, P1 ;  /* 0x0000000109157824 */ /* 0x001fe200008e066f */
[----:B------:R-:W-:Y:S01]  /*25c0*/  LEA R12, P1, R91, R10, 0x1 ;  /* 0x0000000a5b0c7211 */ /* 0x000fe200078208ff */
[----:B------:R-:W-:-:S04]  /*25d0*/  IMAD.WIDE.U32 R20, R101, R110, R20 ;  /* 0x0000006e65147225 */ /* 0x000fc800078e0014 */
[----:B------:R-:W-:Y:S01]  /*25e0*/  IMAD.X R13, R13, 0x1, R11, P1 ;  /* 0x000000010d0d7824 */ /* 0x000fe200008e060b */
[----:B------:R-:W-:Y:S01]  /*25f0*/  LEA R8, P3, R20, R114, 0x1 ;  /* 0x0000007214087211 */ /* 0x000fe200078608ff */
[----:B------:R-:W-:-:S05]  /*2600*/  IMAD.IADD R9, R107, 0x1, R21 ;  /* 0x000000016b097824 */ /* 0x000fca00078e0215 */
[----:B------:R-:W-:Y:S01]  /*2610*/  LEA.HI.X R9, R20, R115, R9, 0x1, P3 ;  /* 0x0000007314097211 */ /* 0x000fe200018f0c09 */
[----:B--2---:R-:W-:-:S05]  /*2620*/  HADD2.F32 R5, -RZ, R24.H0_H0 ;  /* 0x20000018ff057230 */ /* 0x004fca0000004100 */
[----:B------:R-:W-:-:S04]  /*2630*/  FMUL R5, R5, R90 ;  /* 0x0000005a05057220 */ /* 0x000fc80000400000 */
[----:B------:R-:W-:-:S05]  /*2640*/  FFMA R5, R26, R23, R5 ;  /* 0x000000171a057223 */ /* 0x000fca0000000005 */
[----:B------:R-:W-:-:S05]  /*2650*/  F2FP.F16.F32.PACK_AB R5, RZ, R5 ;  /* 0x00000005ff05723e */ /* 0x000fca00000000ff */
[----:B------:R0:W-:Y:S01]  /*2660*/  @P2 STG.E.U16 desc[UR38][R12.64], R5 ;  /* 0x000000050c002986 */ /* 0x0001e2000c101526 */
[----:B------:R-:W-:Y:S05]  /*2670*/  @!P0 BRA `(.L_x_37) ;  /* 0x0000000000048947 */ /* 0x000fea0003800000 */
[----:B------:R2:W5:Y:S02]  /*2680*/  LDG.E.LTC128B.U16 R24, desc[UR38][R8.64+0x2] ;  /* 0x0000022608187981 */ /* 0x000564000c1e1520 */
.L_x_37:
[----:B------:R-:W-:Y:S05]  /*2690*/  BSYNC B1 ;  /* 0x0000000000017941 */ /* 0x000fea0003800000 */
.L_x_36:
[----:B0----5:R-:W-:Y:S01]  /*26a0*/  HADD2.F32 R5, -RZ, R24.H0_H0 ;  /* 0x20000018ff057230 */ /* 0x021fe20000004100 */
[----:B------:R-:W-:Y:S01]  /*26b0*/  ISETP.GT.AND P1, PT, R4, 0x8, PT ;  /* 0x000000080400780c */ /* 0x000fe20003f24270 */
[----:B------:R-:W-:Y:S03]  /*26c0*/  BSSY B1, `(.L_x_38) ;  /* 0x0000008000017945 */ /* 0x000fe60003800000 */
[----:B------:R-:W-:Y:S01]  /*26d0*/  FMUL R14, R5, R90 ;  /* 0x0000005a050e7220 */ /* 0x000fe20000400000 */
[----:B------:R-:W-:-:S03]  /*26e0*/  ISETP.GT.AND P2, PT, R3, RZ, P1 ;  /* 0x000000ff0300720c */ /* 0x000fc60000f44270 */
[----:B------:R-:W-:-:S05]  /*26f0*/  FFMA R14, R27, R23, R14 ;  /* 0x000000171b0e7223 */ /* 0x000fca000000000e */
[----:B------:R-:W-:-:S05]  /*2700*/  F2FP.F16.F32.PACK_AB R14, RZ, R14 ;  /* 0x0000000eff0e723e */ /* 0x000fca00000000ff */
[----:B------:R0:W-:Y:S01]  /*2710*/  @P0 STG.E.U16 desc[UR38][R12.64+0x2], R14 ;  /* 0x0000020e0c000986 */ /* 0x0001e2000c101526 */
[----:B------:R-:W-:Y:S05]  /*2720*/  @!P2 BRA `(.L_x_39) ;  /* 0x000000000004a947 */ /* 0x000fea0003800000 */
[----:B------:R3:W5:Y:S02]  /*2730*/  LDG.E.LTC128B.U16 R24, desc[UR38][R6.64+0x10] ;  /* 0x0000102606187981 */ /* 0x000764000c1e1520 */
.L_x_39:
[----:B------:R-:W-:Y:S05]  /*2740*/  BSYNC B1 ;  /* 0x0000000000017941 */ /* 0x000fea0003800000 */
.L_x_38:
[----:B-----5:R-:W-:Y:S01]  /*2750*/  HADD2.F32 R5, -RZ, R24.H0_H0 ;  /* 0x20000018ff057230 */ /* 0x020fe20000004100 */
        /* <DEDUP_REMOVED lines=9> */
.L_x_41:
[----:B------:R-:W-:Y:S05]  /*27f0*/  BSYNC B1 ;  /* 0x0000000000017941 */ /* 0x000fea0003800000 */
.L_x_40:
[----:B----45:R-:W-:Y:S01]  /*2800*/  HADD2.F32 R5, -RZ, R24.H0_H0 ;  /* 0x20000018ff057230 */ /* 0x030fe20000004100 */
[----:B------:R-:W-:Y:S01]  /*2810*/  ISETP.GT.AND P1, PT, R3, 0x8, P1 ;  /* 0x000000080300780c */ /* 0x000fe20000f24270 */
[----:B------:R-:W-:Y:S03]  /*2820*/  BSSY B1, `(.L_x_42) ;  /* 0x0000007000017945 */ /* 0x000fe60003800000 */
[----:B0-----:R-:W-:-:S04]  /*2830*/  FMUL R14, R5, R90 ;  /* 0x0000005a050e7220 */ /* 0x001fc80000400000 */
[----:B------:R-:W-:-:S05]  /*2840*/  FFMA R14, R29, R23, R14 ;  /* 0x000000171d0e7223 */ /* 0x000fca000000000e */
[----:B------:R-:W-:-:S05]  /*2850*/  F2FP.F16.F32.PACK_AB R14, RZ, R14 ;  /* 0x0000000eff0e723e */ /* 0x000fca00000000ff */
[----:B------:R0:W-:Y:S01]  /*2860*/  @P3 STG.E.U16 desc[UR38][R10.64+0x12], R14 ;  /* 0x0000120e0a003986 */ /* 0x0001e2000c101526 */
[----:B------:R-:W-:Y:S05]  /*2870*/  @!P1 BRA `(.L_x_43) ;  /* 0x0000000000049947 */ /* 0x000fea0003800000 */
[----:B------:R4:W5:Y:S02]  /*2880*/  LDG.E.LTC128B.U16 R24, desc[UR38][R8.64+0x10] ;  /* 0x0000102608187981 */ /* 0x000964000c1e1520 */
.L_x_43:
[----:B------:R-:W-:Y:S05]  /*2890*/  BSYNC B1 ;  /* 0x0000000000017941 */ /* 0x000fea0003800000 */
.L_x_42:
[----:B-----5:R-:W-:Y:S01]  /*28a0*/  HADD2.F32 R5, -RZ, R24.H0_H0 ;  /* 0x20000018ff057230 */ /* 0x020fe20000004100 */
[----:B------:R-:W-:Y:S01]  /*28b0*/  ISETP.GT.AND P0, PT, R3, 0x8, P0 ;  /* 0x000000080300780c */ /* 0x000fe20000704270 */
[----:B------:R-:W-:Y:S03]  /*28c0*/  BSSY B1, `(.L_x_44) ;  /* 0x0000007000017945 */ /* 0x000fe60003800000 */
[----:B------:R-:W-:-:S04]  /*28d0*/  FMUL R5, R5, R90 ;  /* 0x0000005a05057220 */ /* 0x000fc80000400000 */
[----:B------:R-:W-:-:S05]  /*28e0*/  FFMA R5, R30, R23, R5 ;  /* 0x000000171e057223 */ /* 0x000fca0000000005 */
[----:B------:R-:W-:-:S05]  /*28f0*/  F2FP.F16.F32.PACK_AB R5, RZ, R5 ;  /* 0x00000005ff05723e */ /* 0x000fca00000000ff */
[----:B------:R0:W-:Y:S01]  /*2900*/  @P1 STG.E.U16 desc[UR38][R12.64+0x10], R5 ;  /* 0x000010050c001986 */ /* 0x0001e2000c101526 */
[----:B------:R-:W-:Y:S05]  /*2910*/  @!P0 BRA `(.L_x_45) ;  /* 0x0000000000048947 */ /* 0x000fea0003800000 */
[----:B------:R0:W5:Y:S02]  /*2920*/  LDG.E.LTC128B.U16 R24, desc[UR38][R8.64+0x12] ;  /* 0x0000122608187981 */ /* 0x000164000c1e1520 */
.L_x_45:
[----:B------:R-:W-:Y:S05]  /*2930*/  BSYNC B1 ;  /* 0x0000000000017941 */ /* 0x000fea0003800000 */
.L_x_44:
        /* <DEDUP_REMOVED lines=10> */
.L_x_47:
[----:B------:R-:W-:Y:S05]  /*29e0*/  BSYNC B1 ;  /* 0x0000000000017941 */ /* 0x000fea0003800000 */
.L_x_46:
        /* <DEDUP_REMOVED lines=10> */
.L_x_49:
[----:B------:R-:W-:Y:S05]  /*2a90*/  BSYNC B1 ;  /* 0x0000000000017941 */ /* 0x000fea0003800000 */
.L_x_48:
[----:B0----5:R-:W-:Y:S01]  /*2aa0*/  HADD2.F32 R5, -RZ, R24.H0_H0 ;  /* 0x20000018ff057230 */ /* 0x021fe20000004100 */
        /* <DEDUP_REMOVED lines=8> */
.L_x_51:
[----:B------:R-:W-:Y:S05]  /*2b30*/  BSYNC B1 ;  /* 0x0000000000017941 */ /* 0x000fea0003800000 */
.L_x_50:
        /* <DEDUP_REMOVED lines=9> */
.L_x_53:
[----:B------:R-:W-:Y:S05]  /*2bd0*/  BSYNC B1 ;  /* 0x0000000000017941 */ /* 0x000fea0003800000 */
.L_x_52:
        /* <DEDUP_REMOVED lines=10> */
.L_x_55:
[----:B------:R-:W-:Y:S05]  /*2c80*/  BSYNC B1 ;  /* 0x0000000000017941 */ /* 0x000fea0003800000 */
.L_x_54:
        /* <DEDUP_REMOVED lines=10> */
.L_x_57:
[----:B------:R-:W-:Y:S05]  /*2d30*/  BSYNC B1 ;  /* 0x0000000000017941 */ /* 0x000fea0003800000 */
.L_x_56:
        /* <DEDUP_REMOVED lines=9> */
.L_x_59:
[----:B------:R-:W-:Y:S05]  /*2dd0*/  BSYNC B1 ;  /* 0x0000000000017941 */ /* 0x000fea0003800000 */
.L_x_58:
        /* <DEDUP_REMOVED lines=9> */
.L_x_61:
[----:B------:R-:W-:Y:S05]  /*2e70*/  BSYNC B1 ;  /* 0x0000000000017941 */ /* 0x000fea0003800000 */
.L_x_60:
        /* <DEDUP_REMOVED lines=10> */
.L_x_63:
[----:B------:R-:W-:Y:S05]  /*2f20*/  BSYNC B1 ;  /* 0x0000000000017941 */ /* 0x000fea0003800000 */
.L_x_62:
        /* <DEDUP_REMOVED lines=10> */
.L_x_65:
[----:B------:R-:W-:Y:S05]  /*2fd0*/  BSYNC B1 ;  /* 0x0000000000017941 */ /* 0x000fea0003800000 */
.L_x_64:
        /* <DEDUP_REMOVED lines=9> */
.L_x_67:
[----:B------:R-:W-:Y:S05]  /*3070*/  BSYNC B1 ;  /* 0x0000000000017941 */ /* 0x000fea0003800000 */
.L_x_66:
        /* <DEDUP_REMOVED lines=9> */
.L_x_69:
[----:B------:R-:W-:Y:S05]  /*3110*/  BSYNC B1 ;  /* 0x0000000000017941 */ /* 0x000fea0003800000 */
.L_x_68:
        /* <DEDUP_REMOVED lines=10> */
.L_x_71:
[----:B------:R-:W-:Y:S05]  /*31c0*/  BSYNC B1 ;  /* 0x0000000000017941 */ /* 0x000fea0003800000 */
.L_x_70:
        /* <DEDUP_REMOVED lines=10> */
.L_x_73:
[----:B------:R-:W-:Y:S05]  /*3270*/  BSYNC B1 ;  /* 0x0000000000017941 */ /* 0x000fea0003800000 */
.L_x_72:
        /* <DEDUP_REMOVED lines=9> */
.L_x_75:
[----:B------:R-:W-:Y:S05]  /*3310*/  BSYNC B1 ;  /* 0x0000000000017941 */ /* 0x000fea0003800000 */
.L_x_74:
        /* <DEDUP_REMOVED lines=9> */
.L_x_77:
[----:B------:R-:W-:Y:S05]  /*33b0*/  BSYNC B1 ;  /* 0x0000000000017941 */ /* 0x000fea0003800000 */
.L_x_76:
        /* <DEDUP_REMOVED lines=10> */
.L_x_79:
[----:B------:R-:W-:Y:S05]  /*3460*/  BSYNC B1 ;  /* 0x0000000000017941 */ /* 0x000fea0003800000 */
.L_x_78:
        /* <DEDUP_REMOVED lines=10> */
.L_x_81:
[----:B------:R-:W-:Y:S05]  /*3510*/  BSYNC B1 ;  /* 0x0000000000017941 */ /* 0x000fea0003800000 */
.L_x_80:
        /* <DEDUP_REMOVED lines=9> */
.L_x_83:
[----:B------:R-:W-:Y:S05]  /*35b0*/  BSYNC B1 ;  /* 0x0000000000017941 */ /* 0x000fea0003800000 */
.L_x_82:
        /* <DEDUP_REMOVED lines=9> */
.L_x_85:
[----:B------:R-:W-:Y:S05]  /*3650*/  BSYNC B1 ;  /* 0x0000000000017941 */ /* 0x000fea0003800000 */
.L_x_84:
        /* <DEDUP_REMOVED lines=10> */
.L_x_87:
[----:B------:R-:W-:Y:S05]  /*3700*/  BSYNC B1 ;  /* 0x0000000000017941 */ /* 0x000fea0003800000 */
.L_x_86:
        /* <DEDUP_REMOVED lines=10> */
.L_x_89:
[----:B------:R-:W-:Y:S05]  /*37b0*/  BSYNC B1 ;  /* 0x0000000000017941 */ /* 0x000fea0003800000 */
.L_x_88:
        /* <DEDUP_REMOVED lines=9> */
.L_x_91:
[----:B------:R-:W-:Y:S05]  /*3850*/  BSYNC B1 ;  /* 0x0000000000017941 */ /* 0x000fea0003800000 */
.L_x_90:
        /* <DEDUP_REMOVED lines=9> */
.L_x_93:
[----:B------:R-:W-:Y:S05]  /*38f0*/  BSYNC B1 ;  /* 0x0000000000017941 */ /* 0x000fea0003800000 */
.L_x_92:
        /* <DEDUP_REMOVED lines=10> */
.L_x_95:
[----:B------:R-:W-:Y:S05]  /*39a0*/  BSYNC B1 ;  /* 0x0000000000017941 */ /* 0x000fea0003800000 */
.L_x_94:
        /* <DEDUP_REMOVED lines=10> */
.L_x_97:
[----:B------:R-:W-:Y:S05]  /*3a50*/  BSYNC B1 ;  /* 0x0000000000017941 */ /* 0x000fea0003800000 */
.L_x_96:
        /* <DEDUP_REMOVED lines=9> */
.L_x_99:
[----:B------:R-:W-:Y:S05]  /*3af0*/  BSYNC B1 ;  /* 0x0000000000017941 */ /* 0x000fea0003800000 */
.L_x_98:
        /* <DEDUP_REMOVED lines=9> */
.L_x_101:
[----:B------:R-:W-:Y:S05]  /*3b90*/  BSYNC B1 ;  /* 0x0000000000017941 */ /* 0x000fea0003800000 */
.L_x_100:
        /* <DEDUP_REMOVED lines=10> */
.L_x_103:
[----:B------:R-:W-:Y:S05]  /*3c40*/  BSYNC B1 ;  /* 0x0000000000017941 */ /* 0x000fea0003800000 */
.L_x_102:
        /* <DEDUP_REMOVED lines=10> */
.L_x_105:
[----:B------:R-:W-:Y:S05]  /*3cf0*/  BSYNC B1 ;  /* 0x0000000000017941 */ /* 0x000fea0003800000 */
.L_x_104:
        /* <DEDUP_REMOVED lines=9> */
.L_x_107:
[----:B------:R-:W-:Y:S05]  /*3d90*/  BSYNC B1 ;  /* 0x0000000000017941 */ /* 0x000fea0003800000 */
.L_x_106:
        /* <DEDUP_REMOVED lines=9> */
.L_x_109:
[----:B------:R-:W-:Y:S05]  /*3e30*/  BSYNC B1 ;  /* 0x0000000000017941 */ /* 0x000fea0003800000 */
.L_x_108:
        /* <DEDUP_REMOVED lines=10> */
.L_x_111:
[----:B------:R-:W-:Y:S05]  /*3ee0*/  BSYNC B1 ;  /* 0x0000000000017941 */ /* 0x000fea0003800000 */
.L_x_110:
        /* <DEDUP_REMOVED lines=10> */
.L_x_113:
[----:B------:R-:W-:Y:S05]  /*3f90*/  BSYNC B1 ;  /* 0x0000000000017941 */ /* 0x000fea0003800000 */
.L_x_112:
        /* <DEDUP_REMOVED lines=9> */
.L_x_115:
[----:B------:R-:W-:Y:S05]  /*4030*/  BSYNC B1 ;  /* 0x0000000000017941 */ /* 0x000fea0003800000 */
.L_x_114:
        /* <DEDUP_REMOVED lines=9> */
.L_x_117:
[----:B------:R-:W-:Y:S05]  /*40d0*/  BSYNC B1 ;  /* 0x0000000000017941 */ /* 0x000fea0003800000 */
.L_x_116:
        /* <DEDUP_REMOVED lines=10> */
.L_x_119:
[----:B------:R-:W-:Y:S05]  /*4180*/  BSYNC B1 ;  /* 0x0000000000017941 */ /* 0x000fea0003800000 */
.L_x_118:
        /* <DEDUP_REMOVED lines=10> */
.L_x_121:
[----:B------:R-:W-:Y:S05]  /*4230*/  BSYNC B1 ;  /* 0x0000000000017941 */ /* 0x000fea0003800000 */
.L_x_120:
        /* <DEDUP_REMOVED lines=9> */
.L_x_123:
[----:B------:R-:W-:Y:S05]  /*42d0*/  BSYNC B1 ;  /* 0x0000000000017941 */ /* 0x000fea0003800000 */
.L_x_122:
        /* <DEDUP_REMOVED lines=9> */
.L_x_125:
[----:B------:R-:W-:Y:S05]  /*4370*/  BSYNC B1 ;  /* 0x0000000000017941 */ /* 0x000fea0003800000 */
.L_x_124:
        /* <DEDUP_REMOVED lines=10> */
.L_x_127:
[----:B------:R-:W-:Y:S05]  /*4420*/  BSYNC B1 ;  /* 0x0000000000017941 */ /* 0x000fea0003800000 */
.L_x_126:
        /* <DEDUP_REMOVED lines=10> */
.L_x_129:
[----:B------:R-:W-:Y:S05]  /*44d0*/  BSYNC B1 ;  /* 0x0000000000017941 */ /* 0x000fea0003800000 */
.L_x_128:
        /* <DEDUP_REMOVED lines=9> */
.L_x_131:
[----:B------:R-:W-:Y:S05]  /*4570*/  BSYNC B1 ;  /* 0x0000000000017941 */ /* 0x000fea0003800000 */
.L_x_130:
        /* <DEDUP_REMOVED lines=9> */
.L_x_133:
[----:B------:R-:W-:Y:S05]  /*4610*/  BSYNC B1 ;  /* 0x0000000000017941 */ /* 0x000fea0003800000 */
.L_x_132:
        /* <DEDUP_REMOVED lines=10> */
.L_x_135:
[----:B------:R-:W-:Y:S05]  /*46c0*/  BSYNC B1 ;  /* 0x0000000000017941 */ /* 0x000fea0003800000 */
.L_x_134:
        /* <DEDUP_REMOVED lines=10> */
.L_x_137:
[----:B------:R-:W-:Y:S05]  /*4770*/  BSYNC B1 ;  /* 0x0000000000017941 */ /* 0x000fea0003800000 */
.L_x_136:
        /* <DEDUP_REMOVED lines=9> */
.L_x_139:
[----:B------:R-:W-:Y:S05]  /*4810*/  BSYNC B1 ;  /* 0x0000000000017941 */ /* 0x000fea0003800000 */
.L_x_138:
        /* <DEDUP_REMOVED lines=9> */
.L_x_141:
[----:B------:R-:W-:Y:S05]  /*48b0*/  BSYNC B1 ;  /* 0x0000000000017941 */ /* 0x000fea0003800000 */
.L_x_140:
        /* <DEDUP_REMOVED lines=10> */
.L_x_143:
[----:B------:R-:W-:Y:S05]  /*4960*/  BSYNC B1 ;  /* 0x0000000000017941 */ /* 0x000fea0003800000 */
.L_x_142:
        /* <DEDUP_REMOVED lines=10> */
.L_x_145:
[----:B------:R-:W-:Y:S05]  /*4a10*/  BSYNC B1 ;  /* 0x0000000000017941 */ /* 0x000fea0003800000 */
.L_x_144:
        /* <DEDUP_REMOVED lines=9> */
.L_x_147:
[----:B------:R-:W-:Y:S05]  /*4ab0*/  BSYNC B1 ;  /* 0x0000000000017941 */ /* 0x000fea0003800000 */
.L_x_146:
        /* <DEDUP_REMOVED lines=9> */
.L_x_149:
[----:B------:R-:W-:Y:S05]  /*4b50*/  BSYNC B1 ;  /* 0x0000000000017941 */ /* 0x000fea0003800000 */
.L_x_148:
        /* <DEDUP_REMOVED lines=10> */
.L_x_151:
[----:B------:R-:W-:Y:S05]  /*4c00*/  BSYNC B1 ;  /* 0x0000000000017941 */ /* 0x000fea0003800000 */
.L_x_150:
[----:B-----5:R-:W-:Y:S01]  /*4c10*/  HADD2.F32 R5, -RZ, R24.H0_H0 ;  /* 0x20000018ff057230 */ /* 0x020fe20000004100 */
[----:B------:R-:W-:Y:S01]  /*4c20*/  ISETP.GT.AND P0, PT, R4, 0x79, PT ;  /* 0x000000790400780c */ /* 0x000fe20003f04270 */
[----:B------:R-:W-:Y:S01]  /*4c30*/  @P2 IMAD.MOV.U32 R4, RZ, RZ, R10 ;  /* 0x000000ffff042224 */ /* 0x000fe200078e000a */
[----:B------:R-:W-:Y:S02]  /*4c40*/  BSSY B1, `(.L_x_152) ;  /* 0x000000a000017945 */ /* 0x000fe40003800000 */
[----:B------:R-:W-:Y:S01]  /*4c50*/  FMUL R5, R5, R90 ;  /* 0x0000005a05057220 */ /* 0x000fe20000400000 */
[----:B------:R-:W-:-:S03]  /*4c60*/  ISETP.GT.AND P3, PT, R3, RZ, P0 ;  /* 0x000000ff0300720c */ /* 0x000fc60000764270 */
[----:B------:R-:W-:-:S05]  /*4c70*/  FFMA R5, R84, R23, R5 ;  /* 0x0000001754057223 */ /* 0x000fca0000000005 */
[----:B------:R-:W-:-:S04]  /*4c80*/  F2FP.F16.F32.PACK_AB R5, RZ, R5 ;  /* 0x00000005ff05723e */ /* 0x000fc800000000ff */
[----:B0-----:R-:W-:Y:S01]  /*4c90*/  PRMT R14, R5, 0x7610, R14 ;  /* 0x00007610050e7816 */ /* 0x001fe2000000000e */
[----:B------:R-:W-:-:S05]  /*4ca0*/  @P2 IMAD.MOV.U32 R5, RZ, RZ, R11 ;  /* 0x000000ffff052224 */ /* 0x000fca00078e000b */
[----:B------:R0:W-:Y:S01]  /*4cb0*/  @P2 STG.E.U16 desc[UR38][R4.64+0xf0], R14 ;  /* 0x0000f00e04002986 */ /* 0x0001e2000c101526 */
[----:B------:R-:W-:Y:S05]  /*4cc0*/  @!P3 BRA `(.L_x_153) ;  /* 0x000000000004b947 */ /* 0x000fea0003800000 */
[----:B------:R0:W5:Y:S02]  /*4cd0*/  LDG.E.LTC128B.U16 R24, desc[UR38][R6.64+0xf2] ;  /* 0x0000f22606187981 */ /* 0x000164000c1e1520 */
.L_x_153:
[----:B------:R-:W-:Y:S05]  /*4ce0*/  BSYNC B1 ;  /* 0x0000000000017941 */ /* 0x000fea0003800000 */
.L_x_152:
        /* <DEDUP_REMOVED lines=9> */
.L_x_155:
[----:B------:R-:W-:Y:S05]  /*4d80*/  BSYNC B1 ;  /* 0x0000000000017941 */ /* 0x000fea0003800000 */
.L_x_154:
[----:B-----5:R-:W-:Y:S01]  /*4d90*/  HADD2.F32 R5, -RZ, R24.H0_H0 ;  /* 0x20000018ff057230 */ /* 0x020fe20000004100 */
[----:B------:R-:W-:Y:S01]  /*4da0*/  ISETP.GT.AND P0, PT, R3, 0x8, P0 ;  /* 0x000000080300780c */ /* 0x000fe20000704270 */
[----:B0-----:R-:W-:Y:S01]  /*4db0*/  @P1 IMAD.MOV.U32 R4, RZ, RZ, R12 ;  /* 0x000000ffff041224 */ /* 0x001fe200078e000c */
[----:B------:R-:W-:Y:S02]  /*4dc0*/  BSSY B1, `(.L_x_156) ;  /* 0x0000009000017945 */ /* 0x000fe40003800000 */
[----:B------:R-:W-:-:S04]  /*4dd0*/  FMUL R5, R5, R90 ;  /* 0x0000005a05057220 */ /* 0x000fc80000400000 */
[----:B------:R-:W-:-:S05]  /*4de0*/  FFMA R5, R86, R23, R5 ;  /* 0x0000001756057223 */ /* 0x000fca0000000005 */
[----:B------:R-:W-:-:S04]  /*4df0*/  F2FP.F16.F32.PACK_AB R5, RZ, R5 ;  /* 0x00000005ff05723e */ /* 0x000fc800000000ff */
[----:B-1-3--:R-:W-:Y:S01]  /*4e00*/  PRMT R6, R5, 0x7610, R6 ;  /* 0x0000761005067816 */ /* 0x00afe20000000006 */
[----:B------:R-:W-:-:S05]  /*4e10*/  @P1 IMAD.MOV.U32 R5, RZ, RZ, R13 ;  /* 0x000000ffff051224 */ /* 0x000fca00078e000d */
[----:B------:R0:W-:Y:S01]  /*4e20*/  @P1 STG.E.U16 desc[UR38][R4.64+0xf0], R6 ;  /* 0x0000f00604001986 */ /* 0x0001e2000c101526 */
[----:B------:R-:W-:Y:S05]  /*4e30*/  @!P0 BRA `(.L_x_157) ;  /* 0x0000000000048947 */ /* 0x000fea0003800000 */
[----:B------:R1:W5:Y:S02]  /*4e40*/  LDG.E.LTC128B.U16 R24, desc[UR38][R8.64+0xf2] ;  /* 0x0000f22608187981 */ /* 0x000364000c1e1520 */
.L_x_157:
[----:B------:R-:W-:Y:S05]  /*4e50*/  BSYNC B1 ;  /* 0x0000000000017941 */ /* 0x000fea0003800000 */
.L_x_156:
[----:B------:R-:W-:Y:S05]  /*4e60*/  @!P0 BRA `(.L_x_158) ;  /* 0x0000001000e88947 */ /* 0x000fea0003800000 */
[----:B-----5:R-:W-:-:S05]  /*4e70*/  HADD2.F32 R3, -RZ, R24.H0_H0 ;  /* 0x20000018ff037230 */ /* 0x020fca0000004100 */
[----:B0-----:R-:W-:-:S04]  /*4e80*/  FMUL R4, R3, R90 ;  /* 0x0000005a03047220 */ /* 0x001fc80000400000 */
[----:B------:R-:W-:-:S05]  /*4e90*/  FFMA R4, R87, R23, R4 ;  /* 0x0000001757047223 */ /* 0x000fca0000000004 */
[----:B------:R-:W-:-:S05]  /*4ea0*/  F2FP.F16.F32.PACK_AB R4, RZ, R4 ;  /* 0x00000004ff04723e */ /* 0x000fca00000000ff */
[----:B------:R3:W-:Y:S01]  /*4eb0*/  STG.E.U16 desc[UR38][R12.64+0xf2], R4 ;  /* 0x0000f2040c007986 */ /* 0x0007e2000c101526 */
[----:B------:R-:W-:Y:S05]  /*4ec0*/  BRA `(.L_x_158) ;  /* 0x0000001000d07947 */ /* 0x000fea0003800000 */
.L_x_33:
[----:B------:R-:W-:Y:S01]  /*4ed0*/  ISETP.GT.AND P3, PT, R4, 0x1, PT ;  /* 0x000000010400780c */ /* 0x000fe20003f64270 */
[----:B------:R-:W-:Y:S01]  /*4ee0*/  ULDC.64 UR4, c[0x0][0x5c0] ;  /* 0x0001700000047ab9 */ /* 0x000fe20000000a00 */
[-C--:B------:R-:W-:Y:S01]  /*4ef0*/  FMUL R24, R24, R23.reuse ;  /* 0x0000001718187220 */ /* 0x080fe20000400000 */
[----:B------:R-:W-:Y:S01]  /*4f00*/  LEA R6, P4, R106, UR4, 0x1 ;  /* 0x000000046a067c11 */ /* 0x000fe2000f8808ff */
[-C--:B------:R-:W-:Y:S01]  /*4f10*/  FMUL R25, R25, R23.reuse ;  /* 0x0000001719197220 */ /* 0x080fe20000400000 */
[----:B------:R-:W-:Y:S01]  /*4f20*/  ISETP.GT.AND P0, PT, R3, RZ, P3 ;  /* 0x000000ff0300720c */ /* 0x000fe20001f04270 */
[-C--:B------:R-:W-:Y:S01]  /*4f30*/  FMUL R26, R26, R23.reuse ;  /* 0x000000171a1a7220 */ /* 0x080fe20000400000 */
[----:B------:R-:W-:Y:S01]  /*4f40*/  F2FP.F16.F32.PACK_AB R24, RZ, R24 ;  /* 0x00000018ff18723e */ /* 0x000fe200000000ff */
[-C--:B------:R-:W-:Y:S01]  /*4f50*/  FMUL R27, R27, R23.reuse ;  /* 0x000000171b1b7220 */ /* 0x080fe20000400000 */
[----:B------:R-:W-:Y:S01]  /*4f60*/  LEA.HI.X R7, R106, UR5, R103, 0x1, P4 ;  /* 0x000000056a077c11 */ /* 0x000fe2000a0f0c67 */
[----:B------:R-:W-:Y:S01]  /*4f70*/  FMUL R28, R28, R23 ;  /* 0x000000171c1c7220 */ /* 0x000fe20000400000 */
[----:B------:R-:W-:Y:S01]  /*4f80*/  F2FP.F16.F32.PACK_AB R25, RZ, R25 ;  /* 0x00000019ff19723e */ /* 0x000fe200000000ff */
[-C--:B------:R-:W-:Y:S01]  /*4f90*/  FMUL R29, R29, R23.reuse ;  /* 0x000000171d1d7220 */ /* 0x080fe20000400000 */
[----:B------:R-:W-:Y:S01]  /*4fa0*/  ISETP.GT.AND P2, PT, R3, 0x8, P2 ;  /* 0x000000080300780c */ /* 0x000fe20001744270 */
[----:B------:R-:W-:Y:S01]  /*4fb0*/  @P1 STG.E.U16 desc[UR38][R6.64], R24 ;  /* 0x0000001806001986 */ /* 0x000fe2000c101526 */
[----:B------:R-:W-:Y:S01]  /*4fc0*/  ISETP.GT.AND P1, PT, R4, 0x8, PT ;  /* 0x000000080400780c */ /* 0x000fe20003f24270 */
[-C--:B------:R-:W-:Y:S01]  /*4fd0*/  FMUL R30, R30, R23.reuse ;  /* 0x000000171e1e7220 */ /* 0x080fe20000400000 */
[C---:B------:R-:W-:Y:S01]  /*4fe0*/  SHF.L.U64.HI R5, R91.reuse, 0x1, R92 ;  /* 0x000000015b057819 */ /* 0x040fe2000001025c */
[----:B------:R-:W-:Y:S01]  /*4ff0*/  @P0 STG.E.U16 desc[UR38][R6.64+0x2], R25 ;  /* 0x0000021906000986 */ /* 0x000fe2000c101526 */
[----:B------:R-:W-:Y:S01]  /*5000*/  LEA R8, P5, R91, R6, 0x1 ;  /* 0x000000065b087211 */ /* 0x000fe200078a08ff */
[-C--:B------:R-:W-:Y:S01]  /*5010*/  FMUL R31, R31, R23.reuse ;  /* 0x000000171f1f7220 */ /* 0x080fe20000400000 */
[----:B------:R-:W-:Y:S01]  /*5020*/  ISETP.GT.AND P3, PT, R3, 0x8, P3 ;  /* 0x000000080300780c */ /* 0x000fe20001f64270 */
[-C--:B------:R-:W-:Y:S01]  /*5030*/  FMUL R32, R32, R23.reuse ;  /* 0x0000001720207220 */ /* 0x080fe20000400000 */
[----:B------:R-:W-:Y:S01]  /*5040*/  ISETP.GT.AND P0, PT, R4, 0x9, PT ;  /* 0x000000090400780c */ /* 0x000fe20003f04270 */
[----:B------:R-:W-:Y:S01]  /*5050*/  IMAD.X R9, R5, 0x1, R7, P5 ;  /* 0x0000000105097824 */ /* 0x000fe200028e0607 */
[----:B------:R-:W-:Y:S01]  /*5060*/  ISETP.GT.AND P4, PT, R3, RZ, P1 ;  /* 0x000000ff0300720c */ /* 0x000fe20000f84270 */
[-C--:B------:R-:W-:Y:S01]  /*5070*/  FMUL R33, R33, R23.reuse ;  /* 0x0000001721217220 */ /* 0x080fe20000400000 */
[----:B------:R-:W-:Y:S01]  /*5080*/  F2FP.F16.F32.PACK_AB R26, RZ, R26 ;  /* 0x0000001aff1a723e */ /* 0x000fe200000000ff */
[-C--:B------:R-:W-:Y:S01]  /*5090*/  FMUL R34, R34, R23.reuse ;  /* 0x0000001722227220 */ /* 0x080fe20000400000 */
[----:B------:R-:W-:Y:S01]  /*50a0*/  ISETP.GT.AND P5, PT, R3, RZ, P0 ;  /* 0x000000ff0300720c */ /* 0x000fe200007a4270 */
[----:B------:R-:W-:Y:S01]  /*50b0*/  FMUL R35, R35, R23 ;  /* 0x0000001723237220 */ /* 0x000fe20000400000 */
[----:B------:R-:W-:Y:S01]  /*50c0*/  F2FP.F16.F32.PACK_AB R27, RZ, R27 ;  /* 0x0000001bff1b723e */ /* 0x000fe200000000ff */
[----:B------:R-:W-:Y:S01]  /*50d0*/  @P2 STG.E.U16 desc[UR38][R8.64], R26 ;  /* 0x0000001a08002986 */ /* 0x000fe2000c101526 */
[----:B------:R-:W-:Y:S01]  /*50e0*/  F2FP.F16.F32.PACK_AB R28, RZ, R28 ;  /* 0x0000001cff1c723e */ /* 0x000fe200000000ff */
[-C--:B------:R-:W-:Y:S01]  /*50f0*/  FMUL R36, R36, R23.reuse ;  /* 0x0000001724247220 */ /* 0x080fe20000400000 */
[----:B------:R-:W-:Y:S01]  /*5100*/  ISETP.GT.AND P2, PT, R3, 0x8, P1 ;  /* 0x000000080300780c */ /* 0x000fe20000f44270 */
[----:B------:R-:W-:Y:S01]  /*5110*/  @P3 STG.E.U16 desc[UR38][R8.64+0x2], R27 ;  /* 0x0000021b08003986 */ /* 0x000fe2000c101526 */
[----:B------:R-:W-:Y:S01]  /*5120*/  ISETP.GT.AND P1, PT, R4, 0x10, PT ;  /* 0x000000100400780c */ /* 0x000fe20003f24270 */
[----:B------:R-:W-:Y:S01]  /*5130*/  FMUL R37, R37, R23 ;  /* 0x0000001725257220 */ /* 0x000fe20000400000 */
[----:B------:R-:W-:Y:S01]  /*5140*/  F2FP.F16.F32.PACK_AB R29, RZ, R29 ;  /* 0x0000001dff1d723e */ /* 0x000fe200000000ff */
[----:B------:R-:W-:Y:S01]  /*5150*/  @P4 STG.E.U16 desc[UR38][R6.64+0x10], R28 ;  /* 0x0000101c06004986 */ /* 0x000fe2000c101526 */
[C---:B------:R-:W-:Y:S01]  /*5160*/  ISETP.GT.AND P3, PT, R3.reuse, 0x8, P0 ;  /* 0x000000080300780c */ /* 0x040fe20000764270 */
[-C--:B------:R-:W-:Y:S01]  /*5170*/  FMUL R38, R38, R23.reuse ;  /* 0x0000001726267220 */ /* 0x080fe20000400000 */
[----:B------:R-:W-:Y:S01]  /*5180*/  ISETP.GT.AND P0, PT, R4, 0x11, PT ;  /* 0x000000110400780c */ /* 0x000fe20003f04270 */
[----:B------:R-:W-:Y:S01]  /*5190*/  @P5 STG.E.U16 desc[UR38][R6.64+0x12], R29 ;  /* 0x0000121d06005986 */ /* 0x000fe2000c101526 */
        /* <DEDUP_REMOVED lines=161> */
[----:B------:R-:W-:Y:S01]  /*5bb0*/  FMUL R87, R87, R23 ;  /* 0x0000001757577220 */ /* 0x000fe20000400000 */
[----:B------:R-:W-:-:S02]  /*5bc0*/  F2FP.F16.F32.PACK_AB R62, RZ, R62 ;  /* 0x0000003eff3e723e */ /* 0x000fc400000000ff */
[C---:B------:R-:W-:Y:S02]  /*5bd0*/  ISETP.GT.AND P5, PT, R3.reuse, RZ, P0 ;  /* 0x000000ff0300720c */ /* 0x040fe400007a4270 */
[----:B------:R-:W-:Y:S01]  /*5be0*/  F2FP.F16.F32.PACK_AB R63, RZ, R63 ;  /* 0x0000003fff3f723e */ /* 0x000fe200000000ff */
[----:B------:R-:W-:Y:S01]  /*5bf0*/  @P2 STG.E.U16 desc[UR38][R8.64+0x90], R62 ;  /* 0x0000903e08002986 */ /* 0x000fe2000c101526 */
[----:B------:R-:W-:Y:S02]  /*5c00*/  F2FP.F16.F32.PACK_AB R64, RZ, R64 ;  /* 0x00000040ff40723e */ /* 0x000fe400000000ff */
[C---:B------:R-:W-:Y:S01]  /*5c10*/  ISETP.GT.AND P2, PT, R3.reuse, 0x8, P1 ;  /* 0x000000080300780c */ /* 0x040fe20000f44270 */
[----:B------:R-:W-:Y:S01]  /*5c20*/  @P3 STG.E.U16 desc[UR38][R8.64+0x92], R63 ;  /* 0x0000923f08003986 */ /* 0x000fe2000c101526 */
[----:B------:R-:W-:Y:S02]  /*5c30*/  ISETP.GT.AND P1, PT, R4, 0x58, PT ;  /* 0x000000580400780c */ /* 0x000fe40003f24270 */
[----:B------:R-:W-:Y:S01]  /*5c40*/  F2FP.F16.F32.PACK_AB R65, RZ, R65 ;  /* 0x00000041ff41723e */ /* 0x000fe200000000ff */
[----:B------:R-:W-:Y:S01]  /*5c50*/  @P4 STG.E.U16 desc[UR38][R6.64+0xa0], R64 ;  /* 0x0000a04006004986 */ /* 0x000fe2000c101526 */
[----:B------:R-:W-:-:S02]  /*5c60*/  ISETP.GT.AND P3, PT, R3, 0x8, P0 ;  /* 0x000000080300780c */ /* 0x000fc40000764270 */
[----:B------:R-:W-:Y:S01]  /*5c70*/  ISETP.GT.AND P0, PT, R4, 0x59, PT ;  /* 0x000000590400780c */ /* 0x000fe20003f04270 */
[----:B------:R-:W-:Y:S01]  /*5c80*/  @P5 STG.E.U16 desc[UR38][R6.64+0xa2], R65 ;  /* 0x0000a24106005986 */ /* 0x000fe2000c101526 */
[C---:B------:R-:W-:Y:S02]  /*5c90*/  ISETP.GT.AND P4, PT, R3.reuse, RZ, P1 ;  /* 0x000000ff0300720c */ /* 0x040fe40000f84270 */
[----:B------:R-:W-:Y:S02]  /*5ca0*/  F2FP.F16.F32.PACK_AB R66, RZ, R66 ;  /* 0x00000042ff42723e */ /* 0x000fe400000000ff */
[----:B------:R-:W-:Y:S02]  /*5cb0*/  ISETP.GT.AND P5, PT, R3, RZ, P0 ;  /* 0x000000ff0300720c */ /* 0x000fe400007a4270 */
[----:B------:R-:W-:Y:S01]  /*5cc0*/  F2FP.F16.F32.PACK_AB R67, RZ, R67 ;  /* 0x00000043ff43723e */ /* 0x000fe200000000ff */
[----:B------:R-:W-:Y:S01]  /*5cd0*/  @P2 STG.E.U16 desc[UR38][R8.64+0xa0], R66 ;  /* 0x0000a04208002986 */ /* 0x000fe2000c101526 */
[----:B------:R-:W-:-:S02]  /*5ce0*/  F2FP.F16.F32.PACK_AB R68, RZ, R68 ;  /* 0x00000044ff44723e */ /* 0x000fc400000000ff */
[C---:B------:R-:W-:Y:S01]  /*5cf0*/  ISETP.GT.AND P2, PT, R3.reuse, 0x8, P1 ;  /* 0x000000080300780c */ /* 0x040fe20000f44270 */
[----:B------:R-:W-:Y:S01]  /*5d00*/  @P3 STG.E.U16 desc[UR38][R8.64+0xa2], R67 ;  /* 0x0000a24308003986 */ /* 0x000fe2000c101526 */
[C---:B------:R-:W-:Y:S02]  /*5d10*/  ISETP.GT.AND P1, PT, R4.reuse, 0x60, PT ;  /* 0x000000600400780c */ /* 0x040fe40003f24270 */
[----:B------:R-:W-:Y:S01]  /*5d20*/  F2FP.F16.F32.PACK_AB R69, RZ, R69 ;  /* 0x00000045ff45723e */ /* 0x000fe200000000ff */
[----:B------:R-:W-:Y:S01]  /*5d30*/  @P4 STG.E.U16 desc[UR38][R6.64+0xb0], R68 ;  /* 0x0000b04406004986 */ /* 0x000fe2000c101526 */
[C---:B------:R-:W-:Y:S02]  /*5d40*/  ISETP.GT.AND P3, PT, R3.reuse, 0x8, P0 ;  /* 0x000000080300780c */ /* 0x040fe40000764270 */
[----:B------:R-:W-:Y:S01]  /*5d50*/  ISETP.GT.AND P0, PT, R4, 0x61, PT ;  /* 0x000000610400780c */ /* 0x000fe20003f04270 */
[----:B------:R-:W-:Y:S01]  /*5d60*/  @P5 STG.E.U16 desc[UR38][R6.64+0xb2], R69 ;  /* 0x0000b24506005986 */ /* 0x000fe2000c101526 */
[----:B------:R-:W-:-:S02]  /*5d70*/  ISETP.GT.AND P4, PT, R3, RZ, P1 ;  /* 0x000000ff0300720c */ /* 0x000fc40000f84270 */
[C---:B------:R-:W-:Y:S02]  /*5d80*/  ISETP.GT.AND P5, PT, R3.reuse, RZ, P0 ;  /* 0x000000ff0300720c */ /* 0x040fe400007a4270 */
[----:B------:R-:W-:Y:S02]  /*5d90*/  F2FP.F16.F32.PACK_AB R70, RZ, R70 ;  /* 0x00000046ff46723e */ /* 0x000fe400000000ff */
[----:B------:R-:W-:Y:S02]  /*5da0*/  F2FP.F16.F32.PACK_AB R71, RZ, R71 ;  /* 0x00000047ff47723e */ /* 0x000fe400000000ff */
[----:B------:R-:W-:Y:S01]  /*5db0*/  F2FP.F16.F32.PACK_AB R72, RZ, R72 ;  /* 0x00000048ff48723e */ /* 0x000fe200000000ff */
[----:B------:R-:W-:Y:S01]  /*5dc0*/  @P2 STG.E.U16 desc[UR38][R8.64+0xb0], R70 ;  /* 0x0000b04608002986 */ /* 0x000fe2000c101526 */
[----:B------:R-:W-:Y:S02]  /*5dd0*/  F2FP.F16.F32.PACK_AB R73, RZ, R73 ;  /* 0x00000049ff49723e */ /* 0x000fe400000000ff */
[C---:B------:R-:W-:Y:S01]  /*5de0*/  ISETP.GT.AND P1, PT, R3.reuse, 0x8, P1 ;  /* 0x000000080300780c */ /* 0x040fe20000f24270 */
[----:B------:R-:W-:Y:S01]  /*5df0*/  @P3 STG.E.U16 desc[UR38][R8.64+0xb2], R71 ;  /* 0x0000b24708003986 */ /* 0x000fe2000c101526 */
[----:B------:R-:W-:-:S02]  /*5e00*/  ISETP.GT.AND P2, PT, R3, 0x8, P0 ;  /* 0x000000080300780c */ /* 0x000fc40000744270 */
[C---:B------:R-:W-:Y:S01]  /*5e10*/  ISETP.GT.AND P0, PT, R4.reuse, 0x69, PT ;  /* 0x000000690400780c */ /* 0x040fe20003f04270 */
[----:B------:R-:W-:Y:S01]  /*5e20*/  @P4 STG.E.U16 desc[UR38][R6.64+0xc0], R72 ;  /* 0x0000c04806004986 */ /* 0x000fe2000c101526 */
[----:B------:R-:W-:Y:S02]  /*5e30*/  ISETP.GT.AND P4, PT, R4, 0x68, PT ;  /* 0x000000680400780c */ /* 0x000fe40003f84270 */
[----:B------:R-:W-:Y:S01]  /*5e40*/  F2FP.F16.F32.PACK_AB R74, RZ, R74 ;  /* 0x0000004aff4a723e */ /* 0x000fe200000000ff */
[----:B------:R-:W-:Y:S01]  /*5e50*/  @P5 STG.E.U16 desc[UR38][R6.64+0xc2], R73 ;  /* 0x0000c24906005986 */ /* 0x000fe2000c101526 */
[C---:B------:R-:W-:Y:S02]  /*5e60*/  ISETP.GT.AND P5, PT, R3.reuse, RZ, P4 ;  /* 0x000000ff0300720c */ /* 0x040fe400027a4270 */
[----:B------:R-:W-:Y:S01]  /*5e70*/  ISETP.GT.AND P3, PT, R3, RZ, P0 ;  /* 0x000000ff0300720c */ /* 0x000fe20000764270 */
[----:B------:R-:W-:Y:S01]  /*5e80*/  @P1 STG.E.U16 desc[UR38][R8.64+0xc0], R74 ;  /* 0x0000c04a08001986 */ /* 0x000fe2000c101526 */
[----:B------:R-:W-:-:S02]  /*5e90*/  F2FP.F16.F32.PACK_AB R75, RZ, R75 ;  /* 0x0000004bff4b723e */ /* 0x000fc400000000ff */
[----:B------:R-:W-:Y:S02]  /*5ea0*/  F2FP.F16.F32.PACK_AB R76, RZ, R76 ;  /* 0x0000004cff4c723e */ /* 0x000fe400000000ff */
[C---:B------:R-:W-:Y:S01]  /*5eb0*/  ISETP.GT.AND P4, PT, R3.reuse, 0x8, P4 ;  /* 0x000000080300780c */ /* 0x040fe20002784270 */
[----:B------:R-:W-:Y:S01]  /*5ec0*/  @P2 STG.E.U16 desc[UR38][R8.64+0xc2], R75 ;  /* 0x0000c24b08002986 */ /* 0x000fe2000c101526 */
[----:B------:R-:W-:Y:S02]  /*5ed0*/  F2FP.F16.F32.PACK_AB R77, RZ, R77 ;  /* 0x0000004dff4d723e */ /* 0x000fe400000000ff */
[C---:B------:R-:W-:Y:S01]  /*5ee0*/  ISETP.GT.AND P2, PT, R4.reuse, 0x71, PT ;  /* 0x000000710400780c */ /* 0x040fe20003f44270 */
[----:B------:R-:W-:Y:S01]  /*5ef0*/  @P5 STG.E.U16 desc[UR38][R6.64+0xd0], R76 ;  /* 0x0000d04c06005986 */ /* 0x000fe2000c101526 */
[----:B------:R-:W-:Y:S02]  /*5f00*/  ISETP.GT.AND P5, PT, R3, 0x8, P0 ;  /* 0x000000080300780c */ /* 0x000fe400007a4270 */
[C---:B------:R-:W-:Y:S01]  /*5f10*/  ISETP.GT.AND P1, PT, R4.reuse, 0x78, PT ;  /* 0x000000780400780c */ /* 0x040fe20003f24270 */
[----:B------:R-:W-:Y:S01]  /*5f20*/  @P3 STG.E.U16 desc[UR38][R6.64+0xd2], R77 ;  /* 0x0000d24d06003986 */ /* 0x000fe2000c101526 */
[----:B------:R-:W-:-:S02]  /*5f30*/  ISETP.GT.AND P3, PT, R4, 0x70, PT ;  /* 0x000000700400780c */ /* 0x000fc40003f64270 */
[----:B------:R-:W-:Y:S01]  /*5f40*/  ISETP.GT.AND P0, PT, R4, 0x79, PT ;  /* 0x000000790400780c */ /* 0x000fe20003f04270 */
[----:B------:R-:W-:Y:S01]  /*5f50*/  @P4 IMAD.MOV.U32 R4, RZ, RZ, R8 ;  /* 0x000000ffff044224 */ /* 0x000fe200078e0008 */
[----:B------:R-:W-:Y:S01]  /*5f60*/  F2FP.F16.F32.PACK_AB R78, RZ, R78 ;  /* 0x0000004eff4e723e */ /* 0x000fe200000000ff */
[----:B------:R-:W-:Y:S01]  /*5f70*/  @P4 IMAD.MOV.U32 R5, RZ, RZ, R9 ;  /* 0x000000ffff054224 */ /* 0x000fe200078e0009 */
[----:B------:R-:W-:Y:S02]  /*5f80*/  F2FP.F16.F32.PACK_AB R79, RZ, R79 ;  /* 0x0000004fff4f723e */ /* 0x000fe400000000ff */
[----:B------:R-:W-:Y:S02]  /*5f90*/  F2FP.F16.F32.PACK_AB R80, RZ, R80 ;  /* 0x00000050ff50723e */ /* 0x000fe400000000ff */
[----:B------:R0:W-:Y:S01]  /*5fa0*/  @P4 STG.E.U16 desc[UR38][R4.64+0xd0], R78 ;  /* 0x0000d04e04004986 */ /* 0x0001e2000c101526 */
[----:B------:R-:W-:Y:S02]  /*5fb0*/  ISETP.GT.AND P4, PT, R3, RZ, P2 ;  /* 0x000000ff0300720c */ /* 0x000fe40001784270 */
[----:B------:R-:W-:-:S02]  /*5fc0*/  F2FP.F16.F32.PACK_AB R81, RZ, R81 ;  /* 0x00000051ff51723e */ /* 0x000fc400000000ff */
[----:B------:R-:W-:Y:S02]  /*5fd0*/  ISETP.GT.AND P2, PT, R3, 0x8, P2 ;  /* 0x000000080300780c */ /* 0x000fe40001744270 */
[----:B------:R-:W-:Y:S02]  /*5fe0*/  F2FP.F16.F32.PACK_AB R82, RZ, R82 ;  /* 0x00000052ff52723e */ /* 0x000fe400000000ff */
[----:B------:R-:W-:Y:S02]  /*5ff0*/  F2FP.F16.F32.PACK_AB R83, RZ, R83 ;  /* 0x00000053ff53723e */ /* 0x000fe400000000ff */
[----:B------:R-:W-:Y:S01]  /*6000*/  F2FP.F16.F32.PACK_AB R84, RZ, R84 ;  /* 0x00000054ff54723e */ /* 0x000fe200000000ff */
[----:B0-----:R-:W-:Y:S01]  /*6010*/  @P5 IMAD.MOV.U32 R4, RZ, RZ, R8 ;  /* 0x000000ffff045224 */ /* 0x001fe200078e0008 */
[----:B------:R-:W-:Y:S01]  /*6020*/  F2FP.F16.F32.PACK_AB R85, RZ, R85 ;  /* 0x00000055ff55723e */ /* 0x000fe200000000ff */
[----:B------:R-:W-:Y:S01]  /*6030*/  @P5 IMAD.MOV.U32 R5, RZ, RZ, R9 ;  /* 0x000000ffff055224 */ /* 0x000fe200078e0009 */
[----:B------:R-:W-:-:S02]  /*6040*/  F2FP.F16.F32.PACK_AB R86, RZ, R86 ;  /* 0x00000056ff56723e */ /* 0x000fc400000000ff */
[----:B------:R-:W-:Y:S02]  /*6050*/  F2FP.F16.F32.PACK_AB R87, RZ, R87 ;  /* 0x00000057ff57723e */ /* 0x000fe400000000ff */
[----:B------:R0:W-:Y:S01]  /*6060*/  @P5 STG.E.U16 desc[UR38][R4.64+0xd2], R79 ;  /* 0x0000d24f04005986 */ /* 0x0001e2000c101526 */
[C---:B------:R-:W-:Y:S02]  /*6070*/  ISETP.GT.AND P5, PT, R3.reuse, RZ, P3 ;  /* 0x000000ff0300720c */ /* 0x040fe40001fa4270 */
[----:B------:R-:W-:-:S11]  /*6080*/  ISETP.GT.AND P3, PT, R3, 0x8, P3 ;  /* 0x000000080300780c */ /* 0x000fd60001f64270 */
[----:B0-----:R-:W-:Y:S02]  /*6090*/  @P5 IMAD.MOV.U32 R4, RZ, RZ, R6 ;  /* 0x000000ffff045224 */ /* 0x001fe400078e0006 */
[----:B------:R-:W-:-:S05]  /*60a0*/  @P5 IMAD.MOV.U32 R5, RZ, RZ, R7 ;  /* 0x000000ffff055224 */ /* 0x000fca00078e0007 */
[----:B------:R0:W-:Y:S01]  /*60b0*/  @P5 STG.E.U16 desc[UR38][R4.64+0xe0], R80 ;  /* 0x0000e05004005986 */ /* 0x0001e2000c101526 */
[C---:B------:R-:W-:Y:S02]  /*60c0*/  ISETP.GT.AND P5, PT, R3.reuse, RZ, P0 ;  /* 0x000000ff0300720c */ /* 0x040fe400007a4270 */
[----:B------:R-:W-:Y:S01]  /*60d0*/  ISETP.GT.AND P0, PT, R3, 0x8, P0 ;  /* 0x000000080300780c */ /* 0x000fe20000704270 */
[----:B0-----:R-:W-:Y:S02]  /*60e0*/  @P4 IMAD.MOV.U32 R4, RZ, RZ, R6 ;  /* 0x000000ffff044224 */ /* 0x001fe400078e0006 */
[----:B------:R-:W-:-:S05]  /*60f0*/  @P4 IMAD.MOV.U32 R5, RZ, RZ, R7 ;  /* 0x000000ffff054224 */ /* 0x000fca00078e0007 */
[----:B------:R0:W-:Y:S01]  /*6100*/  @P4 STG.E.U16 desc[UR38][R4.64+0xe2], R81 ;  /* 0x0000e25104004986 */ /* 0x0001e2000c101526 */
[C---:B------:R-:W-:Y:S02]  /*6110*/  ISETP.GT.AND P4, PT, R3.reuse, RZ, P1 ;  /* 0x000000ff0300720c */ /* 0x040fe40000f84270 */
[----:B------:R-:W-:Y:S01]  /*6120*/  ISETP.GT.AND P1, PT, R3, 0x8, P1 ;  /* 0x000000080300780c */ /* 0x000fe20000f24270 */
[----:B0-----:R-:W-:Y:S02]  /*6130*/  @P3 IMAD.MOV.U32 R4, RZ, RZ, R8 ;  /* 0x000000ffff043224 */ /* 0x001fe400078e0008 */
[----:B------:R-:W-:-:S05]  /*6140*/  @P3 IMAD.MOV.U32 R5, RZ, RZ, R9 ;  /* 0x000000ffff053224 */ /* 0x000fca00078e0009 */
[----:B------:R0:W-:Y:S02]  /*6150*/  @P3 STG.E.U16 desc[UR38][R4.64+0xe0], R82 ;  /* 0x0000e05204003986 */ /* 0x0001e4000c101526 */
[----:B0-----:R-:W-:Y:S02]  /*6160*/  @P2 IMAD.MOV.U32 R4, RZ, RZ, R8 ;  /* 0x000000ffff042224 */ /* 0x001fe400078e0008 */
[----:B------:R-:W-:-:S05]  /*6170*/  @P2 IMAD.MOV.U32 R5, RZ, RZ, R9 ;  /* 0x000000ffff052224 */ /* 0x000fca00078e0009 */
[----:B------:R0:W-:Y:S02]  /*6180*/  @P2 STG.E.U16 desc[UR38][R4.64+0xe2], R83 ;  /* 0x0000e25304002986 */ /* 0x0001e4000c101526 */
[----:B0-----:R-:W-:Y:S02]  /*6190*/  @P4 IMAD.MOV.U32 R4, RZ, RZ, R6 ;  /* 0x000000ffff044224 */ /* 0x001fe400078e0006 */
[----:B------:R-:W-:-:S05]  /*61a0*/  @P4 IMAD.MOV.U32 R5, RZ, RZ, R7 ;  /* 0x000000ffff054224 */ /* 0x000fca00078e0007 */
[----:B------:R0:W-:Y:S04]  /*61b0*/  @P4 STG.E.U16 desc[UR38][R4.64+0xf0], R84 ;  /* 0x0000f05404004986 */ /* 0x0001e8000c101526 */
[----:B------:R1:W-:Y:S01]  /*61c0*/  @P5 STG.E.U16 desc[UR38][R6.64+0xf2], R85 ;  /* 0x0000f25506005986 */ /* 0x0003e2000c101526 */
[----:B0-----:R-:W-:Y:S02]  /*61d0*/  @P1 IMAD.MOV.U32 R4, RZ, RZ, R8 ;  /* 0x000000ffff041224 */ /* 0x001fe400078e0008 */
[----:B------:R-:W-:-:S05]  /*61e0*/  @P1 IMAD.MOV.U32 R5, RZ, RZ, R9 ;  /* 0x000000ffff051224 */ /* 0x000fca00078e0009 */
[----:B------:R1:W-:Y:S04]  /*61f0*/  @P1 STG.E.U16 desc[UR38][R4.64+0xf0], R86 ;  /* 0x0000f05604001986 */ /* 0x0003e8000c101526 */
[----:B------:R1:W-:Y:S02]  /*6200*/  @P0 STG.E.U16 desc[UR38][R8.64+0xf2], R87 ;  /* 0x0000f25708000986 */ /* 0x0003e4000c101526 */
.L_x_158:
[----:B------:R-:W-:Y:S05]  /*6210*/  BSYNC B0 ;  /* 0x0000000000007941 */ /* 0x000fea0003800000 */
.L_x_32:
[----:B------:R-:W-:Y:S01]  /*6220*/  IADD3 R16, P0, R16, UR36, RZ ;  /* 0x0000002410107c10 */ /* 0x000fe2000ff1e0ff */
[----:B------:R-:W-:Y:S01]  /*6230*/  ULDC.64 UR4, c[0x0][0x650] ;  /* 0x0001940000047ab9 */ /* 0x000fe20000000a00 */
[----:B------:R-:W-:Y:S01]  /*6240*/  PRMT R3, RZ, 0x7610, R3 ;  /* 0x00007610ff037816 */ /* 0x000fe20000000003 */
[----:B------:R-:W-:Y:S01]  /*6250*/  IMAD.MOV.U32 R100, RZ, RZ, -0x1 ;  /* 0xffffffffff647424 */ /* 0x000fe200078e00ff */
[----:B------:R-:W-:Y:S01]  /*6260*/  IADD3.X R17, R17, UR42, RZ, P0, !PT ;  /* 0x0000002a11117c10 */ /* 0x000fe200087fe4ff */
[----:B------:R-:W-:Y:S01]  /*6270*/  IMAD.MOV.U32 R101, RZ, RZ, -0x1 ;  /* 0xffffffffff657424 */ /* 0x000fe200078e00ff */
[----:B------:R-:W-:-:S04]  /*6280*/  ISETP.GE.U32.AND P0, PT, R16, UR4, PT ;  /* 0x0000000410007c0c */ /* 0x000fc8000bf06070 */
[----:B------:R-:W-:-:S13]  /*6290*/  ISETP.GE.U32.AND.EX P0, PT, R17, UR5, PT, P0 ;  /* 0x0000000511007c0c */ /* 0x000fda000bf06100 */
[----:B------:R-:W-:Y:S05]  /*62a0*/  @P0 BRA `(.L_x_159) ;  /* 0x00000004004c0947 */ /* 0x000fea0003800000 */
[----:B------:R-:W0:Y:S01]  /*62b0*/  LDC.64 R10, c[0x0][0x628] ;  /* 0x00018a00ff0a7b82 */ /* 0x000e220000000a00 */
[----:B---3--:R-:W3:Y:S01]  /*62c0*/  S2R R12, SR_CTAID.X ;  /* 0x00000000000c7919 */ /* 0x008ee20000002500 */
[----:B-12-4-:R-:W-:Y:S02]  /*62d0*/  IMAD.MOV.U32 R8, RZ, RZ, R16 ;  /* 0x000000ffff087224 */ /* 0x016fe400078e0010 */
[----:B------:R-:W-:Y:S01]  /*62e0*/  IMAD.MOV.U32 R9, RZ, RZ, R17 ;  /* 0x000000ffff097224 */ /* 0x000fe200078e0011 */
[----:B------:R-:W1:Y:S03]  /*62f0*/  S2R R20, SR_CTAID.Y ;  /* 0x0000000000147919 */ /* 0x000e660000002600 */
[----:B------:R-:W2:Y:S08]  /*6300*/  LDC R0, c[0x0][0x630] ;  /* 0x00018c00ff007b82 */ /* 0x000eb00000000800 */
[----:B------:R-:W4:Y:S01]  /*6310*/  LDC.64 R14, c[0x0][0x620] ;  /* 0x00018800ff0e7b82 */ /* 0x000f220000000a00 */
[----:B0-----:R-:W-:-:S04]  /*6320*/  ISETP.NE.U32.AND P0, PT, R10, RZ, PT ;  /* 0x000000ff0a00720c */ /* 0x001fc80003f05070 */
[----:B------:R-:W-:-:S13]  /*6330*/  ISETP.NE.AND.EX P0, PT, R11, RZ, PT, P0 ;  /* 0x000000ff0b00720c */ /* 0x000fda0003f05300 */
[----:B-1234-:R-:W-:Y:S05]  /*6340*/  @!P0 BRA `(.L_x_160) ;  /* 0x0000000000288947 */ /* 0x01efea0003800000 */
        /* <DEDUP_REMOVED lines=10> */
.L_x_160:
[-CC-:B------:R-:W-:Y:S01]  /*63f0*/  SHF.R.U64 R101, R8, R0.reuse, R9.reuse ;  /* 0x0000000008657219 */ /* 0x180fe20000001209 */
[----:B------:R-:W0:Y:S01]  /*6400*/  LDC.64 R26, c[0x0][0x640] ;  /* 0x00019000ff1a7b82 */ /* 0x000e220000000a00 */
[----:B------:R-:W-:Y:S01]  /*6410*/  SHF.R.U32.HI R0, RZ, R0, R9 ;  /* 0x00000000ff007219 */ /* 0x000fe20000011609 */
[----:B------:R-:W-:Y:S01]  /*6420*/  ULDC UR4, c[0x0][0x150] ;  /* 0x0000540000047ab9 */ /* 0x000fe20000000800 */
[----:B------:R-:W-:Y:S02]  /*6430*/  IADD3 R3, P0, RZ, -R101, RZ ;  /* 0x80000065ff037210 */ /* 0x000fe40007f1e0ff */
[----:B------:R-:W-:-:S03]  /*6440*/  I2FP.F32.U32 R7, R12 ;  /* 0x0000000c00077245 */ /* 0x000fc60000201000 */
[----:B------:R-:W1:Y:S01]  /*6450*/  LDC R6, c[0x0][0x618] ;  /* 0x00018600ff067b82 */ /* 0x000e620000000800 */
[----:B------:R-:W-:Y:S02]  /*6460*/  IMAD.X R5, RZ, RZ, ~R0, P0 ;  /* 0x000000ffff057224 */ /* 0x000fe400000e0e00 */
[----:B------:R-:W-:Y:S01]  /*6470*/  FMUL R7, R7, UR4 ;  /* 0x0000000407077c20 */ /* 0x000fe20008400000 */
[----:B------:R-:W-:Y:S01]  /*6480*/  ULDC UR4, c[0x0][0x154] ;  /* 0x0000550000047ab9 */ /* 0x000fe20000000800 */
[-C--:B------:R-:W-:Y:S02]  /*6490*/  IMAD R0, R5, R14.reuse, RZ ;  /* 0x0000000e05007224 */ /* 0x080fe400078e02ff */
[C---:B------:R-:W-:Y:S01]  /*64a0*/  IMAD.WIDE.U32 R4, R3.reuse, R14, R16 ;  /* 0x0000000e03047225 */ /* 0x040fe200078e0010 */
[----:B------:R-:W2:Y:S01]  /*64b0*/  LDC R8, c[0x0][0x608] ;  /* 0x00018200ff087b82 */ /* 0x000ea20000000800 */
[----:B------:R-:W3:Y:S02]  /*64c0*/  F2I.U32.TRUNC.NTZ R7, R7 ;  /* 0x0000000700077305 */ /* 0x000ee4000020f000 */
[----:B------:R-:W-:Y:S01]  /*64d0*/  IMAD R3, R3, R15, R0 ;  /* 0x0000000f03037224 */ /* 0x000fe200078e0200 */
[----:B------:R-:W-:-:S03]  /*64e0*/  I2FP.F32.U32 R0, R20 ;  /* 0x0000001400007245 */ /* 0x000fc60000201000 */
[----:B------:R-:W-:Y:S01]  /*64f0*/  IMAD.IADD R3, R5, 0x1, R3 ;  /* 0x0000000105037824 */ /* 0x000fe200078e0203 */
[----:B------:R-:W4:Y:S01]  /*6500*/  LDC R11, c[0x0][0x658] ;  /* 0x00019600ff0b7b82 */ /* 0x000f220000000800 */
[----:B0-----:R-:W-:-:S04]  /*6510*/  ISETP.NE.U32.AND P0, PT, R26, RZ, PT ;  /* 0x000000ff1a00720c */ /* 0x001fc80003f05070 */
[----:B------:R-:W-:-:S03]  /*6520*/  ISETP.NE.AND.EX P0, PT, R27, RZ, PT, P0 ;  /* 0x000000ff1b00720c */ /* 0x000fc60003f05300 */
[----:B------:R-:W0:Y:S01]  /*6530*/  LDC R9, c[0x0][0x144] ;  /* 0x00005100ff097b82 */ /* 0x000e220000000800 */
[-C--:B-1----:R-:W-:Y:S01]  /*6540*/  SHF.R.U64 R10, R4, R6.reuse, R3 ;  /* 0x00000006040a7219 */ /* 0x082fe20000001203 */
[----:B---3--:R-:W-:Y:S01]  /*6550*/  IMAD.MOV R7, RZ, RZ, -R7 ;  /* 0x000000ffff077224 */ /* 0x008fe200078e0a07 */
[----:B------:R-:W-:Y:S01]  /*6560*/  SHF.R.U32.HI R3, RZ, R6, R3 ;  /* 0x00000006ff037219 */ /* 0x000fe20000011603 */
[----:B------:R-:W-:-:S04]  /*6570*/  FMUL R6, R0, UR4 ;  /* 0x0000000400067c20 */ /* 0x000fc80008400000 */
[----:B------:R-:W1:Y:S01]  /*6580*/  LDC R21, c[0x0][0x148] ;  /* 0x00005200ff157b82 */ /* 0x000e620000000800 */
[----:B------:R3:W0:Y:S01]  /*6590*/  F2I.U32.TRUNC.NTZ R14, R6 ;  /* 0x00000006000e7305 */ /* 0x000622000020f000 */
[-CC-:B--2---:R-:W-:Y:S02]  /*65a0*/  SHF.R.U64 R13, R10, R8.reuse, R3.reuse ;  /* 0x000000080a0d7219 */ /* 0x184fe40000001203 */
[----:B------:R-:W-:-:S04]  /*65b0*/  SHF.R.U32.HI R0, RZ, R8, R3 ;  /* 0x00000008ff007219 */ /* 0x000fc80000011603 */
[----:B-----5:R-:W2:Y:S01]  /*65c0*/  LDC R24, c[0x0][0x648] ;  /* 0x00019200ff187b82 */ /* 0x020ea20000000800 */
[-CC-:B----4-:R-:W-:Y:S02]  /*65d0*/  SHF.R.U64 R15, R13, R11.reuse, R0.reuse ;  /* 0x0000000b0d0f7219 */ /* 0x190fe40000001200 */
[----:B------:R-:W-:-:S03]  /*65e0*/  SHF.R.U32.HI R5, RZ, R11, R0 ;  /* 0x0000000bff057219 */ /* 0x000fc60000011600 */
[----:B------:R-:W-:Y:S02]  /*65f0*/  IMAD.MOV.U32 R4, RZ, RZ, R15 ;  /* 0x000000ffff047224 */ /* 0x000fe400078e000f */
[----:B------:R-:W4:Y:S01]  /*6600*/  LDC R28, c[0x0][0x638] ;  /* 0x00018e00ff1c7b82 */ /* 0x000f220000000800 */
[----:B0-----:R-:W-:-:S07]  /*6610*/  IMAD R25, R9, R7, R12 ;  /* 0x0000000709197224 */ /* 0x001fce00078e020c */
[----:B------:R-:W0:Y:S08]  /*6620*/  LDC R29, c[0x0][0x610] ;  /* 0x00018400ff1d7b82 */ /* 0x000e300000000800 */
[----:B------:R-:W0:Y:S01]  /*6630*/  LDC R30, c[0x0][0x600] ;  /* 0x00018000ff1e7b82 */ /* 0x000e220000000800 */
[----:B-123--:R-:W-:Y:S05]  /*6640*/  @!P0 BRA `(.L_x_161) ;  /* 0x0000000000288947 */ /* 0x00efea0003800000 */
[----:B------:R-:W1:Y:S02]  /*6650*/  LDC R0, c[0x0][0x64c] ;  /* 0x00019300ff007b82 */ /* 0x000e640000000800 */
[----:B-1----:R-:W-:-:S05]  /*6660*/  IADD3 R3, P0, R15, R0, RZ ;  /* 0x000000000f037210 */ /* 0x002fca0007f1e0ff */
        /* <DEDUP_REMOVED lines=8> */
.L_x_161:
[----:B------:R-:W-:Y:S01]  /*66f0*/  ISETP.NE.AND P0, PT, R2, 0x1, PT ;  /* 0x000000010200780c */ /* 0x000fe20003f05270 */
[----:B------:R-:W-:Y:S01]  /*6700*/  IMAD.MOV R14, RZ, RZ, -R14 ;  /* 0x000000ffff0e7224 */ /* 0x000fe200078e0a0e */
[----:B------:R-:W-:Y:S02]  /*6710*/  SHF.R.U64 R3, R4, R24, R5 ;  /* 0x0000001804037219 */ /* 0x000fe40000001205 */
[----:B------:R-:W-:Y:S02]  /*6720*/  LOP3.LUT R0, R13, R98, RZ, 0xc0, !PT ;  /* 0x000000620d007212 */ /* 0x000fe400078ec0ff */
[----:B------:R-:W-:Y:S01]  /*6730*/  LOP3.LUT R10, R10, R97, RZ, 0xc0, !PT ;  /* 0x000000610a0a7212 */ /* 0x000fe200078ec0ff */
[----:B------:R-:W-:Y:S02]  /*6740*/  IMAD.MOV R4, RZ, RZ, -R3 ;  /* 0x000000ffff047224 */ /* 0x000fe400078e0a03 */
[----:B------:R-:W-:Y:S02]  /*6750*/  IMAD R0, R93, R3, R0 ;  /* 0x000000035d007224 */ /* 0x000fe400078e0200 */
[----:B----4-:R-:W-:-:S02]  /*6760*/  IMAD R3, R4, R28, R15 ;  /* 0x0000001c04037224 */ /* 0x010fc400078e020f */
[----:B------:R-:W-:Y:S02]  /*6770*/  @P0 IMAD R25, R21, R14, R20 ;  /* 0x0000000e15190224 */ /* 0x000fe400078e0214 */
[----:B0-----:R-:W-:Y:S02]  /*6780*/  IMAD R5, R3, R30, R10 ;  /* 0x0000001e03057224 */ /* 0x001fe400078e020a */
[----:B------:R-:W-:Y:S02]  /*6790*/  IMAD R0, R0, R29, R25 ;  /* 0x0000001d00007224 */ /* 0x000fe400078e0219 */
[----:B------:R-:W-:-:S03]  /*67a0*/  IMAD.MOV.U32 R4, RZ, RZ, 0x1 ;  /* 0x00000001ff047424 */ /* 0x000fc600078e00ff */
[----:B------:R-:W-:Y:S02]  /*67b0*/  SEL R100, R5, R0, !P0 ;  /* 0x0000000005647207 */ /* 0x000fe40004000000 */
[----:B------:R-:W-:Y:S02]  /*67c0*/  PRMT R3, R4, 0x7610, R3 ;  /* 0x0000761004037816 */ /* 0x000fe40000000003 */
[----:B------:R-:W-:-:S07]  /*67d0*/  SEL R0, R0, R5, !P0 ;  /* 0x0000000500007207 */ /* 0x000fce0004000000 */
.L_x_159:
[----:B------:R-:W-:Y:S01]  /*67e0*/  LOP3.LUT P0, RZ, R3, 0xff, RZ, 0xc0, !PT ;  /* 0x000000ff03ff7812 */ /* 0x000fe2000780c0ff */
[----:B------:R-:W-:Y:S01]  /*67f0*/  UIMAD.WIDE.U32 UR4, UR41, -0x55555555, URZ ;  /* 0xaaaaaaab290478a5 */ /* 0x000fe2000f8e003f */
[----:B------:R-:W-:-:S03]  /*6800*/  IMAD.MOV.U32 R103, RZ, RZ, R0 ;  /* 0x000000ffff677224 */ /* 0x000fc600078e0000 */
[----:B------:R-:W-:-:S04]  /*6810*/  USHF.R.U32.HI UR4, URZ, 0x1, UR5 ;  /* 0x000000013f047899 */ /* 0x000fc80008011605 */
[----:B------:R-:W-:-:S04]  /*6820*/  UIMAD UR41, UR4, -0x3, UR41 ;  /* 0xfffffffd042978a4 */ /* 0x000fc8000f8e0229 */
[----:B------:R-:W-:Y:S08]  /*6830*/  @P0 BRA `(.L_x_162) ;  /* 0xffffffac00100947 */ /* 0x000ff0000383ffff */
[----:B------:R-:W-:Y:S05]  /*6840*/  EXIT ;  /* 0x000000000000794d */ /* 0x000fea0003800000 */
.L_x_7:
        /* <DEDUP_REMOVED lines=26> */
.L_x_164:
[----:B------:R-:W0:Y:S01]  /*69f0*/  LDC.64 R30, c[0x0][0x640] ;  /* 0x00019000ff1e7b82 */ /* 0x000e220000000a00 */
[-CC-:B------:R-:W-:Y:S01]  /*6a00*/  SHF.R.U64 R22, R14, R8.reuse, R15.reuse ;  /* 0x000000080e167219 */ /* 0x180fe2000000120f */
[----:B------:R-:W-:Y:S01]  /*6a10*/  IMAD.MOV.U32 R27, RZ, RZ, 0x1 ;  /* 0x00000001ff1b7424 */ /* 0x000fe200078e00ff */
[----:B------:R-:W-:Y:S02]  /*6a20*/  SHF.R.U32.HI R7, RZ, R8, R15 ;  /* 0x00000008ff077219 */ /* 0x000fe4000001160f */
[----:B------:R-:W-:-:S03]  /*6a30*/  IADD3 R13, P0, RZ, -R22, RZ ;  /* 0x80000016ff0d7210 */ /* 0x000fc60007f1e0ff */
[----:B------:R-:W1:Y:S02]  /*6a40*/  LDC R12, c[0x0][0x618] ;  /* 0x00018600ff0c7b82 */ /* 0x000e640000000800 */
[----:B------:R-:W-:Y:S02]  /*6a50*/  IMAD.X R7, RZ, RZ, ~R7, P0 ;  /* 0x000000ffff077224 */ /* 0x000fe400000e0e07 */
[----:B------:R-:W-:-:S04]  /*6a60*/  IMAD.WIDE.U32 R10, R13, R24, R16 ;  /* 0x000000180d0a7225 */ /* 0x000fc800078e0010 */
[----:B------:R-:W2:Y:S01]  /*6a70*/  LDC R14, c[0x0][0x608] ;  /* 0x00018200ff0e7b82 */ /* 0x000ea20000000800 */
[----:B------:R-:W-:-:S04]  /*6a80*/  IMAD R8, R7, R24, RZ ;  /* 0x0000001807087224 */ /* 0x000fc800078e02ff */
[----:B------:R-:W-:-:S03]  /*6a90*/  IMAD R7, R13, R25, R8 ;  /* 0x000000190d077224 */ /* 0x000fc600078e0208 */
[----:B------:R-:W3:Y:S01]  /*6aa0*/  LDC R28, c[0x0][0x658] ;  /* 0x00019600ff1c7b82 */ /* 0x000ee20000000800 */
[----:B------:R-:W-:Y:S01]  /*6ab0*/  IMAD.IADD R7, R11, 0x1, R7 ;  /* 0x000000010b077824 */ /* 0x000fe200078e0207 */
[----:B0-----:R-:W-:Y:S01]  /*6ac0*/  ISETP.NE.U32.AND P0, PT, R30, RZ, PT ;  /* 0x000000ff1e00720c */ /* 0x001fe20003f05070 */
[----:B------:R-:W-:-:S03]  /*6ad0*/  IMAD.MOV.U32 R11, RZ, RZ, -0x1 ;  /* 0xffffffffff0b7424 */ /* 0x000fc600078e00ff */
        /* <DEDUP_REMOVED lines=8> */
[-C--:B---3--:R-:W-:Y:S02]  /*6b60*/  SHF.L.U32 R10, R11, R28.reuse, RZ ;  /* 0x0000001c0b0a7219 */ /* 0x088fe400000006ff */
[--C-:B------:R-:W-:Y:S02]  /*6b70*/  SHF.R.U64 R26, R24, R28, R7.reuse ;  /* 0x0000001c181a7219 */ /* 0x100fe40000001207 */
[----:B------:R-:W-:Y:S02]  /*6b80*/  LOP3.LUT R29, RZ, R10, RZ, 0x33, !PT ;  /* 0x0000000aff1d7212 */ /* 0x000fe400078e33ff */
[----:B------:R-:W-:Y:S01]  /*6b90*/  SHF.R.U32.HI R11, RZ, R28, R7 ;  /* 0x0000001cff0b7219 */ /* 0x000fe20000011607 */
[----:B------:R-:W3:Y:S01]  /*6ba0*/  LDC R32, c[0x0][0x610] ;  /* 0x00018400ff207b82 */ /* 0x000ee20000000800 */
[----:B------:R-:W-:Y:S01]  /*6bb0*/  IMAD.MOV.U32 R10, RZ, RZ, R26 ;  /* 0x000000ffff0a7224 */ /* 0x000fe200078e001a */
[----:B------:R-:W-:Y:S06]  /*6bc0*/  @!P0 BRA `(.L_x_165) ;  /* 0x0000000000288947 */ /* 0x000fec0003800000 */
        /* <DEDUP_REMOVED lines=10> */
.L_x_165:
[----:B------:R-:W-:Y:S02]  /*6c70*/  ISETP.NE.AND P0, PT, R2, 0x1, PT ;  /* 0x000000010200780c */ /* 0x000fe40003f05270 */
[----:B-1----:R-:W-:Y:S01]  /*6c80*/  SHF.R.U64 R8, R10, R8, R11 ;  /* 0x000000080a087219 */ /* 0x002fe2000000120b */
[----:B0-----:R-:W-:Y:S01]  /*6c90*/  VIADD R11, R21, 0xffffffff ;  /* 0xffffffff150b7836 */ /* 0x001fe20000000000 */
[----:B------:R-:W-:Y:S02]  /*6ca0*/  SHF.L.U32 R27, R27, R28, RZ ;  /* 0x0000001c1b1b7219 */ /* 0x000fe400000006ff */
[----:B------:R-:W-:Y:S01]  /*6cb0*/  LOP3.LUT R5, R24, R29, RZ, 0xc0, !PT ;  /* 0x0000001d18057212 */ /* 0x000fe200078ec0ff */
[----:B------:R-:W-:-:S04]  /*6cc0*/  IMAD.MOV R7, RZ, RZ, -R8 ;  /* 0x000000ffff077224 */ /* 0x000fc800078e0a08 */
[----:B------:R-:W-:Y:S02]  /*6cd0*/  IMAD R5, R27, R8, R5 ;  /* 0x000000081b057224 */ /* 0x000fe400078e0205 */
[----:B------:R-:W-:Y:S01]  /*6ce0*/  @P0 IMAD R6, R9, R23, R4 ;  /* 0x0000001709060224 */ /* 0x000fe200078e0204 */
[----:B------:R-:W-:Y:S01]  /*6cf0*/  LOP3.LUT R9, R20, R11, RZ, 0xc0, !PT ;  /* 0x0000000b14097212 */ /* 0x000fe200078ec0ff */
[----:B--2---:R-:W-:Y:S02]  /*6d00*/  IMAD R4, R7, R25, R26 ;  /* 0x0000001907047224 */ /* 0x004fe400078e021a */
[----:B---3--:R-:W-:Y:S02]  /*6d10*/  IMAD R6, R5, R32, R6 ;  /* 0x0000002005067224 */ /* 0x008fe400078e0206 */
[----:B------:R-:W-:Y:S02]  /*6d20*/  IMAD R5, R4, R21, R9 ;  /* 0x0000001504057224 */ /* 0x000fe400078e0209 */
[----:B------:R-:W-:-:S02]  /*6d30*/  IMAD.MOV.U32 R8, RZ, RZ, 0x1 ;  /* 0x00000001ff087424 */ /* 0x000fc400078e00ff */
[----:B------:R-:W-:Y:S01]  /*6d40*/  IMAD.MOV.U32 R7, RZ, RZ, R22 ;  /* 0x000000ffff077224 */ /* 0x000fe200078e0016 */
[----:B------:R-:W-:Y:S02]  /*6d50*/  SEL R21, R5, R6, !P0 ;  /* 0x0000000605157207 */ /* 0x000fe40004000000 */
[----:B------:R-:W-:-:S07]  /*6d60*/  SEL R20, R6, R5, !P0 ;  /* 0x0000000506147207 */ /* 0x000fce0004000000 */
.L_x_163:
[----:B------:R-:W-:-:S08]  /*6d70*/  NOP ;  /* 0x0000000000007918 */ /* 0x000fd00000000000 */
[----:B------:R-:W0:-:S00]  /*6d80*/  USETMAXREG.DEALLOC.CTAPOOL 0x28 ;  /* 0x00000028000079c8 */ /* 0x000e0000080e0500 */
[----:B0-----:R-:W-:-:S13]  /*6d90*/  ISETP.NE.AND P0, PT, R3, RZ, PT ;  /* 0x000000ff0300720c */ /* 0x001fda0003f05270 */
[----:B------:R-:W-:Y:S05]  /*6da0*/  @P0 EXIT ;  /* 0x000000000000094d */ /* 0x000fea0003800000 */
[----:B------:R-:W-:Y:S01]  /*6db0*/  LOP3.LUT P0, RZ, R8, 0xff, RZ, 0xc0, !PT ;  /* 0x000000ff08ff7812 */ /* 0x000fe2000780c0ff */
[----:B------:R-:W-:Y:S02]  /*6dc0*/  IMAD.MOV.U32 R3, RZ, RZ, 0x1 ;  /* 0x00000001ff037424 */ /* 0x000fe400078e00ff */
[----:B------:R-:W-:-:S10]  /*6dd0*/  IMAD.MOV.U32 R8, RZ, RZ, RZ ;  /* 0x000000ffff087224 */ /* 0x000fd400078e00ff */
[----:B------:R-:W-:Y:S05]  /*6de0*/  @!P0 BRA `(.L_x_166) ;  /* 0x0000000c00488947 */ /* 0x000fea0003800000 */
[----:B------:R-:W0:Y:S01]  /*6df0*/  LDC R3, c[0x0][0x28c] ;  /* 0x0000a300ff037b82 */ /* 0x000e220000000800 */
[----:B------:R-:W1:Y:S01]  /*6e00*/  S2R R13, SR_CgaCtaId ;  /* 0x00000000000d7919 */ /* 0x000e620000008800 */
[----:B------:R-:W-:Y:S01]  /*6e10*/  ULDC UR5, c[0x0][0x658] ;  /* 0x0001960000057ab9 */ /* 0x000fe20000000800 */
[----:B------:R-:W-:Y:S01]  /*6e20*/  UMOV UR6, 0xffffffff ;  /* 0xffffffff00067882 */ /* 0x000fe20000000000 */
[----:B------:R-:W-:Y:S01]  /*6e30*/  BSSY B0, `(.L_x_166) ;  /* 0x00000cd000007945 */ /* 0x000fe20003800000 */
[----:B------:R-:W-:Y:S01]  /*6e40*/  USHF.L.U32 UR6, UR6, UR5, URZ ;  /* 0x0000000506067299 */ /* 0x000fe2000800063f */
[----:B------:R-:W-:Y:S01]  /*6e50*/  IMAD.MOV.U32 R10, RZ, RZ, 0x1 ;  /* 0x00000001ff0a7424 */ /* 0x000fe200078e00ff */
[----:B------:R-:W-:Y:S01]  /*6e60*/  LOP3.LUT R9, R18, 0x2, RZ, 0xfc, !PT ;  /* 0x0000000212097812 */ /* 0x000fe200078efcff */
[----:B------:R-:W-:Y:S01]  /*6e70*/  IMAD.MOV.U32 R8, RZ, RZ, RZ ;  /* 0x000000ffff087224 */ /* 0x000fe200078e00ff */
[----:B------:R-:W-:Y:S01]  /*6e80*/  ULDC UR4, c[0x0][0x600] ;  /* 0x0001800000047ab9 */ /* 0x000fe20000000800 */
[----:B------:R-:W-:Y:S01]  /*6e90*/  UMOV UR7, 0x1 ;  /* 0x0000000100077882 */ /* 0x000fe20000000000 */
[----:B------:R-:W-:-:S02]  /*6ea0*/  UIADD3 UR13, UR4, -0x1, URZ ;  /* 0xffffffff040d7890 */ /* 0x000fc4000fffe03f */
[----:B------:R-:W-:Y:S02]  /*6eb0*/  USHF.L.U32 UR15, UR7, UR5, URZ ;  /* 0x00000005070f7299 */ /* 0x000fe4000800063f */
[----:B------:R-:W-:Y:S01]  /*6ec0*/  ULOP3.LUT UR14, URZ, UR6, URZ, 0x33, !UPT ;  /* 0x000000063f0e7292 */ /* 0x000fe2000f8e333f */
[----:B------:R-:W-:Y:S01]  /*6ed0*/  ULDC.64 UR22, c[0x0][0x198] ;  /* 0x0000660000167ab9 */ /* 0x000fe20000000a00 */
[----:B0-----:R-:W-:-:S05]  /*6ee0*/  VIADD R3, R3, 0x3f ;  /* 0x0000003f03037836 */ /* 0x001fca0000000000 */
[----:B------:R-:W-:-:S04]  /*6ef0*/  SHF.R.S32.HI R4, RZ, 0x1f, R3 ;  /* 0x0000001fff047819 */ /* 0x000fc80000011403 */
[----:B------:R-:W-:Y:S01]  /*6f00*/  LEA.HI R4, R4, R3, RZ, 0x6 ;  /* 0x0000000304047211 */ /* 0x000fe200078f30ff */
[C---:B-1----:R-:W-:Y:S02]  /*6f10*/  IMAD.SHL.U32 R12, R13.reuse, 0x20, RZ ;  /* 0x000000200d0c7824 */ /* 0x042fe400078e00ff */
[----:B------:R-:W-:Y:S01]  /*6f20*/  IMAD.SHL.U32 R13, R13, 0x800, RZ ;  /* 0x000008000d0d7824 */ /* 0x000fe200078e00ff */
[----:B------:R-:W-:Y:S01]  /*6f30*/  SHF.R.S32.HI R11, RZ, 0x6, R4 ;  /* 0x00000006ff0b7819 */ /* 0x000fe20000011404 */
[----:B------:R-:W-:Y:S01]  /*6f40*/  IMAD.MOV.U32 R3, RZ, RZ, 0x1 ;  /* 0x00000001ff037424 */ /* 0x000fe200078e00ff */
[----:B------:R-:W-:Y:S02]  /*6f50*/  LOP3.LUT R12, R12, 0x60, RZ, 0xc0, !PT ;  /* 0x000000600c0c7812 */ /* 0x000fe400078ec0ff */
[----:B------:R-:W-:Y:S01]  /*6f60*/  LOP3.LUT R13, R13, 0x1800, RZ, 0xc0, !PT ;  /* 0x000018000d0d7812 */ /* 0x000fe200078ec0ff */
[----:B------:R-:W-:-:S07]  /*6f70*/  VIADD R19, R11, 0x1 ;  /* 0x000000010b137836 */ /* 0x000fce0000000000 */
.L_x_177:
[----:B------:R-:W-:-:S03]  /*6f80*/  UMOV UR4, 0xffffffff ;  /* 0xffffffff00047882 */ /* 0x000fc60000000000 */
[----:B------:R-:W-:Y:S05]  /*6f90*/  BRA.DIV UR4, `(.L_x_167) ;  /* 0x0000000e04a07947 */ /* 0x000fea000b800000 */
[----:B------:R-:W-:-:S13]  /*6fa0*/  ELECT P6, URZ, PT ;  /* 0x00000000003f782f */ /* 0x000fda00038c0000 */
.L_x_187:
[----:B------:R-:W-:Y:S04]  /*6fb0*/  BSSY B1, `(.L_x_168) ;  /* 0x0000041000017945 */ /* 0x000fe80003800000 */
[----:B------:R-:W-:Y:S05]  /*6fc0*/  @!P6 BRA `(.L_x_169) ;  /* 0x0000000000fce947 */ /* 0x000fea0003800000 */
[----:B------:R-:W0:Y:S02]  /*6fd0*/  LDC R4, c[0x0][0x28c] ;  /* 0x0000a300ff047b82 */ /* 0x000e240000000800 */
[----:B0-----:R-:W-:-:S13]  /*6fe0*/  ISETP.GE.AND P0, PT, R4, 0x1, PT ;  /* 0x000000010400780c */ /* 0x001fda0003f06270 */
[----:B------:R-:W-:Y:S05]  /*6ff0*/  @!P0 BRA `(.L_x_169) ;  /* 0x0000000000f08947 */ /* 0x000fea0003800000 */
[----:B------:R-:W-:Y:S02]  /*7000*/  IMAD.SHL.U32 R20, R20, 0x80, RZ ;  /* 0x0000008014147824 */ /* 0x000fe400078e00ff */
[----:B------:R-:W-:Y:S02]  /*7010*/  IMAD R21, R21, 0x80, R12 ;  /* 0x0000008015157824 */ /* 0x000fe400078e020c */
[----:B------:R-:W-:Y:S02]  /*7020*/  IMAD.MOV.U32 R22, RZ, RZ, RZ ;  /* 0x000000ffff167224 */ /* 0x000fe400078e00ff */
[----:B------:R-:W-:Y:S02]  /*7030*/  IMAD.MOV.U32 R4, RZ, RZ, R19 ;  /* 0x000000ffff047224 */ /* 0x000fe400078e0013 */
[----:B------:R-:W-:Y:S02]  /*7040*/  IMAD.MOV.U32 R5, RZ, RZ, R3 ;  /* 0x000000ffff057224 */ /* 0x000fe400078e0003 */
[----:B------:R-:W-:-:S02]  /*7050*/  IMAD.MOV.U32 R6, RZ, RZ, R8 ;  /* 0x000000ffff067224 */ /* 0x000fc400078e0008 */
[----:B------:R-:W-:-:S07]  /*7060*/  VIADD R24, R20, 0x40 ;  /* 0x0000004014187836 */ /* 0x000fce0000000000 */
.L_x_172:
[----:B------:R-:W0:Y:S01]  /*7070*/  S2R R15, SR_CgaCtaId ;  /* 0x00000000000f7919 */ /* 0x000e220000008800 */
[----:B------:R-:W-:Y:S02]  /*7080*/  MOV R14, 0x400 ;  /* 0x00000400000e7802 */ /* 0x000fe40000000f00 */
[----:B------:R-:W-:Y:S02]  /*7090*/  ISETP.NE.AND P1, PT, R0, RZ, PT ;  /* 0x000000ff0000720c */ /* 0x000fe40003f25270 */
[----:B0-----:R-:W-:Y:S02]  /*70a0*/  LEA R25, R15, R14, 0x18 ;  /* 0x0000000e0f197211 */ /* 0x001fe400078ec0ff */
[----:B------:R-:W-:-:S09]  /*70b0*/  SHF.L.U32 R14, R5, 0x1f, RZ ;  /* 0x0000001f050e7819 */ /* 0x000fd200000006ff */
[----:B------:R-:W0:Y:S01]  /*70c0*/  @!P1 LDC R15, c[0x0][0x500] ;  /* 0x00014000ff0f9b82 */ /* 0x000e220000000800 */
[----:B------:R-:W-:-:S04]  /*70d0*/  IMAD R23, R6, 0x8, R25 ;  /* 0x0000000806177824 */ /* 0x000fc800078e0219 */
[----:B------:R-:W1:Y:S02]  /*70e0*/  SYNCS.PHASECHK.TRANS64.TRYWAIT P0, [R23+URZ+0x18], R14 ;  /* 0x0000180e170075a7 */ /* 0x000e64000800017f */
[----:B-1----:R-:W-:Y:S05]  /*70f0*/  @!P0 BRA `(.L_x_170) ;  /* 0x0000000c00688947 */ /* 0x002fea0003800000 */
.L_x_188:
[----:B-1----:R-:W-:Y:S01]  /*7100*/  PRMT R14, R9, 0x9910, RZ ;  /* 0x00009910090e7816 */ /* 0x002fe200000000ff */
[----:B0-----:R0:W-:Y:S03]  /*7110*/  @!P1 SYNCS.ARRIVE.TRANS64 RZ, [R23+URZ], R15 ;  /* 0x0000000f17ff99a7 */ /* 0x0011e6000800003f */
[----:B------:R-:W-:-:S13]  /*7120*/  ISETP.NE.AND P0, PT, R14, 0x2, PT ;  /* 0x000000020e00780c */ /* 0x000fda0003f05270 */
[----:B0-----:R-:W-:Y:S05]  /*7130*/  @P0 BRA `(.L_x_171) ;  /* 0x0000000000040947 */ /* 0x001fea0003800000 */
[----:B------:R-:W-:Y:S01]  /*7140*/  BPT.TRAP 0x1 ;  /* 0x000000040000795c */ /* 0x000fe20000300000 */
.L_x_171:
[C---:B------:R-:W-:Y:S01]  /*7150*/  IMAD R14, R6.reuse, 0x2000, R13 ;  /* 0x00002000060e7824 */ /* 0x040fe200078e020d */
[----:B------:R-:W-:Y:S01]  /*7160*/  R2UR UR25, R23 ;  /* 0x00000000171972ca */ /* 0x000fe200000e0000 */
[--C-:B------:R-:W-:Y:S01]  /*7170*/  IMAD R15, R6, 0x4000, R25.reuse ;  /* 0x00004000060f7824 */ /* 0x100fe200078e0219 */
[----:B------:R-:W-:Y:S01]  /*7180*/  R2UR UR27, R22 ;  /* 0x00000000161b72ca */ /* 0x000fe200000e0000 */
[----:B------:R-:W-:Y:S01]  /*7190*/  IMAD R14, R14, 0x2, R25 ;  /* 0x000000020e0e7824 */ /* 0x000fe200078e0219 */
[----:B------:R-:W-:Y:S01]  /*71a0*/  R2UR UR28, R7 ;  /* 0x00000000071c72ca */ /* 0x000fe200000e0000 */
[----:B------:R-:W-:Y:S01]  /*71b0*/  VIADD R4, R4, 0xffffffff ;  /* 0xffffffff04047836 */ /* 0x000fe20000000000 */
[----:B------:R-:W-:Y:S01]  /*71c0*/  R2UR UR16, R15 ;  /* 0x000000000f1072ca */ /* 0x000fe200000e0000 */
[----:B------:R-:W-:Y:S01]  /*71d0*/  UIADD3 UR4, UP0, UR22, 0xf0, URZ ;  /* 0x000000f016047890 */ /* 0x000fe2000ff1e03f */
[----:B------:R-:W-:Y:S01]  /*71e0*/  R2UR UR8, R14 ;  /* 0x000000000e0872ca */ /* 0x000fe200000e0000 */
[----:B------:R-:W-:Y:S01]  /*71f0*/  UIADD3 UR30, UP1, UR22, 0x1f0, URZ ;  /* 0x000001f0161e7890 */ /* 0x000fe2000ff3e03f */
[----:B------:R-:W-:Y:S01]  /*7200*/  R2UR UR26, R20 ;  /* 0x00000000141a72ca */ /* 0x000fe200000e0000 */
[----:B------:R-:W-:Y:S01]  /*7210*/  UIADD3.X UR5, URZ, UR23, URZ, UP0, !UPT ;  /* 0x000000173f057290 */ /* 0x000fe200087fe43f */
[----:B------:R-:W-:Y:S01]  /*7220*/  R2UR UR18, R24 ;  /* 0x00000000181272ca */ /* 0x000fe200000e0000 */
[----:B------:R-:W-:Y:S01]  /*7230*/  VIADD R6, R6, 0x1 ;  /* 0x0000000106067836 */ /* 0x000fe20000000000 */
[----:B------:R-:W-:Y:S01]  /*7240*/  R2UR UR11, R21 ;  /* 0x00000000150b72ca */ /* 0x000fe200000e0000 */
[----:B------:R-:W-:Y:S01]  /*7250*/  UIADD3.X UR31, URZ, UR23, URZ, UP1, !UPT ;  /* 0x000000173f1f7290 */ /* 0x000fe20008ffe43f */
[----:B------:R-:W-:Y:S01]  /*7260*/  ISETP.GT.AND P1, PT, R4, 0x1, PT ;  /* 0x000000010400780c */ /* 0x000fe20003f24270 */
[----:B------:R-:W-:Y:S01]  /*7270*/  UMOV UR6, 0x0 ;  /* 0x0000000000067882 */ /* 0x000fe20000000000 */
[----:B------:R-:W-:Y:S01]  /*7280*/  ISETP.NE.AND P0, PT, R6, 0x3, PT ;  /* 0x000000030600780c */ /* 0x000fe20003f05270 */
[----:B------:R-:W-:Y:S01]  /*7290*/  UIADD3 UR24, UR16, 0x100, URZ ;  /* 0x0000010010187890 */ /* 0x000fe2000fffe03f */
[----:B------:R-:W-:Y:S01]  /*72a0*/  VIADD R22, R22, 0x40 ;  /* 0x0000004016167836 */ /* 0x000fe20000000000 */
[----:B------:R-:W-:Y:S01]  /*72b0*/  UIADD3 UR16, UR16, 0x2100, URZ ;  /* 0x0000210010107890 */ /* 0x000fe2000fffe03f */
[----:B------:R-:W-:Y:S01]  /*72c0*/  SEL R14, RZ, 0x1, P0 ;  /* 0x00000001ff0e7807 */ /* 0x000fe20000000000 */
[----:B------:R-:W-:Y:S01]  /*72d0*/  UIADD3 UR8, UR8, 0xc100, URZ ;  /* 0x0000c10008087890 */ /* 0x000fe2000fffe03f */
[----:B------:R-:W-:Y:S01]  /*72e0*/  SEL R6, R6, RZ, P0 ;  /* 0x000000ff06067207 */ /* 0x000fe20000000000 */
[----:B------:R-:W-:Y:S01]  /*72f0*/  UMOV UR7, 0x10000000 ;  /* 0x1000000000077882 */ /* 0x000fe20000000000 */
[----:B------:R-:W-:Y:S01]  /*7300*/  UMOV UR17, UR25 ;  /* 0x0000001900117c82 */ /* 0x000fe20008000000 */
[----:B------:R-:W-:Y:S01]  /*7310*/  UMOV UR19, UR27 ;  /* 0x0000001b00137c82 */ /* 0x000fe20008000000 */
[----:B------:R-:W-:Y:S01]  /*7320*/  UMOV UR20, UR28 ;  /* 0x0000001c00147c82 */ /* 0x000fe20008000000 */
[----:B------:R0:W-:Y:S01]  /*7330*/  UTMALDG.3D [UR24], [UR4], desc[UR6] ;  /* 0x00000618040075b4 */ /* 0x0001e20008011000 */
[----:B------:R-:W-:Y:S01]  /*7340*/  UMOV UR21, 0xf0000 ;  /* 0x000f000000157882 */ /* 0x000fe20000000000 */
[----:B------:R-:W-:Y:S01]  /*7350*/  UMOV UR9, UR25 ;  /* 0x0000001900097c82 */ /* 0x000fe20008000000 */
[----:B------:R-:W-:Y:S01]  /*7360*/  UMOV UR10, UR27 ;  /* 0x0000001b000a7c82 */ /* 0x000fe20008000000 */
[----:B------:R-:W-:Y:S01]  /*7370*/  UMOV UR12, UR28 ;  /* 0x0000001c000c7c82 */ /* 0x000fe20008000000 */
[----:B------:R-:W-:Y:S01]  /*7380*/  LOP3.LUT R5, R5, R14, RZ, 0x3c, !PT ;  /* 0x0000000e05057212 */ /* 0x000fe200078e3cff */
[----:B------:R0:W-:Y:S01]  /*7390*/  UTMALDG.3D [UR16], [UR4], desc[UR6] ;  /* 0x00000610040075b4 */ /* 0x0001e20008011000 */
[----:B------:R0:W-:Y:S02]  /*73a0*/  UTMALDG.3D.MULTICAST [UR8], [UR30], UR21, desc[UR6] ;  /* 0x000006081e0073b4 */ /* 0x0001e40008011815 */
[----:B0-----:R-:W-:Y:S05]  /*73b0*/  @P1 BRA `(.L_x_172) ;  /* 0xfffffffc002c1947 */ /* 0x001fea000383ffff */
.L_x_169:
[----:B------:R-:W-:Y:S05]  /*73c0*/  BSYNC B1 ;  /* 0x0000000000017941 */ /* 0x000fea0003800000 */
.L_x_168:
[----:B------:R-:W-:Y:S01]  /*73d0*/  LOP3.LUT P1, RZ, R10, 0xff, RZ, 0xc0, !PT ;  /* 0x000000ff0aff7812 */ /* 0x000fe2000782c0ff */
[C---:B------:R-:W-:Y:S01]  /*73e0*/  IMAD.IADD R7, R11.reuse, 0x1, R8 ;  /* 0x000000010b077824 */ /* 0x040fe200078e0208 */
[----:B------:R-:W-:Y:S01]  /*73f0*/  ULDC.64 UR4, c[0x0][0x650] ;  /* 0x0001940000047ab9 */ /* 0x000fe20000000a00 */
[----:B------:R-:W-:Y:S01]  /*7400*/  ISETP.GE.U32.AND P2, PT, R11, 0x3, PT ;  /* 0x000000030b00780c */ /* 0x000fe20003f46070 */
[----:B------:R-:W-:Y:S01]  /*7410*/  BSSY B1, `(.L_x_173) ;  /* 0x000006c000017945 */ /* 0x000fe20003800000 */
[----:B------:R-:W-:Y:S01]  /*7420*/  IMAD.MOV.U32 R20, RZ, RZ, -0x1 ;  /* 0xffffffffff147424 */ /* 0x000fe200078e00ff */
[----:B------:R-:W-:Y:S01]  /*7430*/  ISETP.GT.U32.AND P0, PT, R7, 0x2, PT ;  /* 0x000000020700780c */ /* 0x000fe20003f04070 */
[----:B------:R-:W-:Y:S01]  /*7440*/  IMAD.MOV.U32 R21, RZ, RZ, -0x1 ;  /* 0xffffffffff157424 */ /* 0x000fe200078e00ff */
[----:B------:R-:W-:Y:S02]  /*7450*/  PRMT R10, RZ, 0x7610, R10 ;  /* 0x00007610ff0a7816 */ /* 0x000fe4000000000a */
[----:B------:R-:W-:-:S03]  /*7460*/  ISETP.LT.U32.AND P0, PT, R11, 0x3, P0 ;  /* 0x000000030b00780c */ /* 0x000fc60000701070 */
[----:B------:R-:W0:Y:S01]  /*7470*/  @P1 S2R R5, SR_CgaCtaId ;  /* 0x0000000000051919 */ /* 0x000e220000008800 */
[----:B------:R-:W-:-:S04]  /*7480*/  @P1 MOV R4, 0x400 ;  /* 0x0000040000041802 */ /* 0x000fc80000000f00 */
[----:B0-----:R-:W-:Y:S01]  /*7490*/  @P1 LEA R6, R5, R4, 0x18 ;  /* 0x0000000405061211 */ /* 0x001fe200078ec0ff */
[----:B------:R-:W-:Y:S01]  /*74a0*/  IMAD.WIDE.U32 R4, R7, -0x55555555, RZ ;  /* 0xaaaaaaab07047825 */ /* 0x000fe200078e00ff */
[----:B------:R-:W-:Y:S02]  /*74b0*/  SEL R4, RZ, 0x1, !P0 ;  /* 0x00000001ff047807 */ /* 0x000fe40004000000 */
[----:B------:R0:W-:Y:S01]  /*74c0*/  @P1 SYNCS.ARRIVE.TRANS64.A1T0 RZ, [R6+URZ+0x48], RZ ;  /* 0x000048ff06ff19a7 */ /* 0x0001e2000810003f */
[----:B------:R-:W-:Y:S02]  /*74d0*/  IADD3 R16, P1, R16, UR36, RZ ;  /* 0x0000002410107c10 */ /* 0x000fe4000ff3e0ff */
[----:B------:R-:W-:Y:S02]  /*74e0*/  LOP3.LUT R3, R3, R4, RZ, 0x3c, !PT ;  /* 0x0000000403037212 */ /* 0x000fe400078e3cff */
[----:B------:R-:W-:Y:S02]  /*74f0*/  IADD3.X R17, R17, UR42, RZ, P1, !PT ;  /* 0x0000002a11117c10 */ /* 0x000fe40008ffe4ff */
[----:B------:R-:W-:-:S02]  /*7500*/  ISETP.GE.U32.AND P0, PT, R16, UR4, PT ;  /* 0x0000000410007c0c */ /* 0x000fc4000bf06070 */
[----:B0-----:R-:W-:Y:S02]  /*7510*/  SHF.R.U32.HI R6, RZ, 0x1, R5 ;  /* 0x00000001ff067819 */ /* 0x001fe40000011605 */
[----:B------:R-:W-:Y:S02]  /*7520*/  ISETP.GE.U32.AND.EX P0, PT, R17, UR5, PT, P0 ;  /* 0x0000000511007c0c */ /* 0x000fe4000bf06100 */
[----:B------:R-:W-:Y:S01]  /*7530*/  @P2 LOP3.LUT R3, R3, 0x1, R6, 0x78, !PT ;  /* 0x0000000103032812 */ /* 0x000fe200078e7806 */
[----:B------:R-:W-:Y:S01]  /*7540*/  IMAD R8, R6, -0x3, R7 ;  /* 0xfffffffd06087824 */ /* 0x000fe200078e0207 */
[----:B------:R-:W-:Y:S01]  /*7550*/  PRMT R4, RZ, 0x7610, R4 ;  /* 0x00007610ff047816 */ /* 0x000fe20000000004 */
[----:B------:R-:W-:-:S08]  /*7560*/  IMAD.MOV.U32 R7, RZ, RZ, -0x1 ;  /* 0xffffffffff077424 */ /* 0x000fd000078e00ff */
[----:B------:R-:W-:Y:S05]  /*7570*/  @P0 BRA `(.L_x_174) ;  /* 0x0000000400540947 */ /* 0x000fea0003800000 */
[----:B------:R-:W0:Y:S01]  /*7580*/  S2R R15, SR_CTAID.X ;  /* 0x00000000000f7919 */ /* 0x000e220000002500 */
[----:B------:R-:W-:Y:S01]  /*7590*/  ULDC.64 UR4, c[0x0][0x628] ;  /* 0x00018a0000047ab9 */ /* 0x000fe20000000a00 */
[----:B------:R-:W-:Y:S01]  /*75a0*/  ULDC UR7, c[0x0][0x630] ;  /* 0x00018c0000077ab9 */ /* 0x000fe20000000800 */
[----:B------:R-:W-:Y:S01]  /*75b0*/  ISETP.NE.U32.AND P0, PT, RZ, UR4, PT ;  /* 0x00000004ff007c0c */ /* 0x000fe2000bf05070 */
[----:B------:R-:W1:Y:S01]  /*75c0*/  S2R R20, SR_CTAID.Y ;  /* 0x0000000000147919 */ /* 0x000e620000002600 */
[----:B------:R-:W-:Y:S01]  /*75d0*/  ULDC UR8, c[0x0][0x150] ;  /* 0x0000540000087ab9 */ /* 0x000fe20000000800 */
[----:B------:R-:W-:Y:S01]  /*75e0*/  IMAD.MOV.U32 R4, RZ, RZ, R16 ;  /* 0x000000ffff047224 */ /* 0x000fe200078e0010 */
[----:B------:R-:W-:Y:S01]  /*75f0*/  ISETP.NE.AND.EX P0, PT, RZ, UR5, PT, P0 ;  /* 0x00000005ff007c0c */ /* 0x000fe2000bf05300 */
[----:B------:R-:W-:Y:S01]  /*7600*/  IMAD.MOV.U32 R5, RZ, RZ, R17 ;  /* 0x000000ffff057224 */ /* 0x000fe200078e0011 */
[----:B0-----:R-:W-:-:S11]  /*7610*/  I2FP.F32.U32 R22, R15 ;  /* 0x0000000f00167245 */ /* 0x001fd60000201000 */
[----:B------:R-:W-:Y:S05]  /*7620*/  @!P0 BRA `(.L_x_175) ;  /* 0x0000000000288947 */ /* 0x000fea0003800000 */
[----:B------:R-:W-:Y:S02]  /*7630*/  ULDC UR6, c[0x0][0x634] ;  /* 0x00018d0000067ab9 */ /* 0x000fe40000000800 */
[----:B------:R-:W-:-:S05]  /*7640*/  IADD3 R5, P0, R16, UR6, RZ ;  /* 0x0000000610057c10 */ /* 0x000fca000ff1e0ff */
[----:B------:R-:W-:-:S04]  /*7650*/  IMAD.X R21, RZ, RZ, R17, P0 ;  /* 0x000000ffff157224 */ /* 0x000fc800000e0611 */
[----:B------:R-:W-:-:S04]  /*7660*/  IMAD.WIDE.U32 R6, R21, UR4, RZ ;  /* 0x0000000415067c25 */ /* 0x000fc8000f8e00ff */
[----:B------:R-:W-:-:S04]  /*7670*/  IMAD.WIDE.U32 R6, P0, R5, UR5, R6 ;  /* 0x0000000505067c25 */ /* 0x000fc8000f800006 */
[----:B------:R-:W-:-:S04]  /*7680*/  IMAD.WIDE.U32 R4, R5, UR4, RZ ;  /* 0x0000000405047c25 */ /* 0x000fc8000f8e00ff */
[----:B------:R-:W-:Y:S01]  /*7690*/  IMAD.MOV.U32 R4, RZ, RZ, R7 ;  /* 0x000000ffff047224 */ /* 0x000fe200078e0007 */
[----:B------:R-:W-:Y:S01]  /*76a0*/  IADD3 RZ, P1, R5, R6, RZ ;  /* 0x0000000605ff7210 */ /* 0x000fe20007f3e0ff */
[----:B------:R-:W-:-:S04]  /*76b0*/  IMAD.X R5, RZ, RZ, RZ, P0 ;  /* 0x000000ffff057224 */ /* 0x000fc800000e06ff */
[----:B------:R-:W-:-:S08]  /*76c0*/  IMAD.WIDE.U32.X R4, R21, UR5, R4, P1 ;  /* 0x0000000515047c25 */ /* 0x000fd000088e0404 */
.L_x_175:
[--C-:B------:R-:W-:Y:S01]  /*76d0*/  SHF.R.U64 R14, R4, UR7, R5.reuse ;  /* 0x00000007040e7c19 */ /* 0x100fe20008001205 */
[----:B------:R-:W-:Y:S01]  /*76e0*/  FMUL R22, R22, UR8 ;  /* 0x0000000816167c20 */ /* 0x000fe20008400000 */
[----:B------:R-:W-:Y:S01]  /*76f0*/  SHF.R.U32.HI R4, RZ, UR7, R5 ;  /* 0x00000007ff047c19 */ /* 0x000fe20008011605 */
[----:B------:R-:W0:Y:S01]  /*7700*/  LDC R6, c[0x0][0x144] ;  /* 0x00005100ff067b82 */ /* 0x000e220000000800 */
[----:B------:R-:W-:Y:S01]  /*7710*/  IADD3 R5, P0, RZ, -R14, RZ ;  /* 0x8000000eff057210 */ /* 0x000fe20007f1e0ff */
[----:B------:R-:W-:Y:S01]  /*7720*/  ULDC UR6, c[0x0][0x154] ;  /* 0x0000550000067ab9 */ /* 0x000fe20000000800 */
[----:B-1----:R-:W-:Y:S01]  /*7730*/  I2FP.F32.U32 R7, R20 ;  /* 0x0000001400077245 */ /* 0x002fe20000201000 */
[----:B------:R-:W1:Y:S01]  /*7740*/  F2I.U32.TRUNC.NTZ R22, R22 ;  /* 0x0000001600167305 */ /* 0x000e62000020f000 */
[----:B------:R-:W-:Y:S01]  /*7750*/  ULDC.64 UR4, c[0x0][0x620] ;  /* 0x0001880000047ab9 */ /* 0x000fe20000000a00 */
[----:B------:R-:W-:Y:S01]  /*7760*/  IMAD.X R4, RZ, RZ, ~R4, P0 ;  /* 0x000000ffff047224 */ /* 0x000fe200000e0e04 */
[----:B------:R-:W-:Y:S01]  /*7770*/  ISETP.NE.AND P2, PT, R2, 0x1, PT ;  /* 0x000000010200780c */ /* 0x000fe20003f45270 */
[----:B------:R-:W-:Y:S01]  /*7780*/  FMUL R23, R7, UR6 ;  /* 0x0000000607177c20 */ /* 0x000fe20008400000 */
[----:B------:R-:W2:Y:S01]  /*7790*/  LDC R25, c[0x0][0x148] ;  /* 0x00005200ff197b82 */ /* 0x000ea20000000800 */
[----:B------:R-:W-:Y:S01]  /*77a0*/  IMAD R4, R4, UR4, RZ ;  /* 0x0000000404047c24 */ /* 0x000fe2000f8e02ff */
[----:B------:R-:W-:-:S02]  /*77b0*/  ULDC.64 UR6, c[0x0][0x640] ;  /* 0x0001900000067ab9 */ /* 0x000fc40000000a00 */
[----:B------:R-:W-:Y:S01]  /*77c0*/  ISETP.NE.U32.AND P0, PT, RZ, UR6, PT ;  /* 0x00000006ff007c0c */ /* 0x000fe2000bf05070 */
[----:B------:R-:W3:Y:S01]  /*77d0*/  F2I.U32.TRUNC.NTZ R23, R23 ;  /* 0x0000001700177305 */ /* 0x000ee2000020f000 */
[C---:B------:R-:W-:Y:S02]  /*77e0*/  IMAD R7, R5.reuse, UR5, R4 ;  /* 0x0000000505077c24 */ /* 0x040fe4000f8e0204 */
[----:B------:R-:W-:Y:S01]  /*77f0*/  IMAD.WIDE.U32 R4, R5, UR4, R16 ;  /* 0x0000000405047c25 */ /* 0x000fe2000f8e0010 */
[----:B------:R-:W-:Y:S01]  /*7800*/  ULDC UR4, c[0x0][0x618] ;  /* 0x0001860000047ab9 */ /* 0x000fe20000000800 */
[----:B------:R-:W-:Y:S02]  /*7810*/  ISETP.NE.AND.EX P0, PT, RZ, UR7, PT, P0 ;  /* 0x00000007ff007c0c */ /* 0x000fe4000bf05300 */
[----:B------:R-:W-:Y:S02]  /*7820*/  IMAD.IADD R5, R5, 0x1, R7 ;  /* 0x0000000105057824 */ /* 0x000fe400078e0207 */
[----:B-1----:R-:W-:-:S03]  /*7830*/  IMAD.MOV R22, RZ, RZ, -R22 ;  /* 0x000000ffff167224 */ /* 0x002fc600078e0a16 */
[----:B------:R-:W-:Y:S01]  /*7840*/  SHF.R.U64 R21, R4, UR4, R5 ;  /* 0x0000000404157c19 */ /* 0x000fe20008001205 */
[----:B0-----:R-:W-:Y:S01]  /*7850*/  IMAD R15, R6, R22, R15 ;  /* 0x00000016060f7224 */ /* 0x001fe200078e020f */
[----:B------:R-:W-:Y:S01]  /*7860*/  SHF.R.U32.HI R4, RZ, UR4, R5 ;  /* 0x00000004ff047c19 */ /* 0x000fe20008011605 */
[----:B------:R-:W-:Y:S01]  /*7870*/  ULDC UR4, c[0x0][0x608] ;  /* 0x0001820000047ab9 */ /* 0x000fe20000000800 */
[----:B---3--:R-:W-:Y:S02]  /*7880*/  IMAD.MOV R6, RZ, RZ, -R23 ;  /* 0x000000ffff067224 */ /* 0x008fe400078e0a17 */
[--C-:B------:R-:W-:Y:S02]  /*7890*/  SHF.R.U64 R22, R21, UR4, R4.reuse ;  /* 0x0000000415167c19 */ /* 0x100fe40008001204 */
[----:B------:R-:W-:Y:S01]  /*78a0*/  SHF.R.U32.HI R5, RZ, UR4, R4 ;  /* 0x00000004ff057c19 */ /* 0x000fe20008011604 */
[----:B------:R-:W-:Y:S01]  /*78b0*/  ULDC UR4, c[0x0][0x658] ;  /* 0x0001960000047ab9 */ /* 0x000fe20000000800 */
[----:B--2---:R-:W-:-:S02]  /*78c0*/  @P2 IMAD R15, R25, R6, R20 ;  /* 0x00000006190f2224 */ /* 0x004fc400078e0214 */
[--C-:B------:R-:W-:Y:S02]  /*78d0*/  SHF.R.U64 R20, R22, UR4, R5.reuse ;  /* 0x0000000416147c19 */ /* 0x100fe40008001205 */
[----:B------:R-:W-:-:S03]  /*78e0*/  SHF.R.U32.HI R23, RZ, UR4, R5 ;  /* 0x00000004ff177c19 */ /* 0x000fc60008011605 */
[----:B------:R-:W-:Y:S02]  /*78f0*/  IMAD.MOV.U32 R6, RZ, RZ, R20 ;  /* 0x000000ffff067224 */ /* 0x000fe400078e0014 */
[----:B------:R-:W-:Y:S01]  /*7900*/  IMAD.MOV.U32 R5, RZ, RZ, R23 ;  /* 0x000000ffff057224 */ /* 0x000fe200078e0017 */
[----:B------:R-:W-:Y:S06]  /*7910*/  @!P0 BRA `(.L_x_176) ;  /* 0x00000000002c8947 */ /* 0x000fec0003800000 */
        /* <DEDUP_REMOVED lines=9> */
[----:B------:R-:W-:-:S04]  /*79b0*/  IMAD.WIDE.U32.X R4, R23, UR7, R4, P1 ;  /* 0x0000000717047c25 */ /* 0x000fc800088e0404 */
[----:B------:R-:W-:-:S07]  /*79c0*/  IMAD.MOV.U32 R6, RZ, RZ, R4 ;  /* 0x000000ffff067224 */ /* 0x000fce00078e0004 */
.L_x_176:
[----:B------:R-:W-:Y:S01]  /*79d0*/  ULDC UR4, c[0x0][0x648] ;  /* 0x0001920000047ab9 */ /* 0x000fe20000000800 */
[----:B------:R-:W-:Y:S01]  /*79e0*/  LOP3.LUT R4, R22, UR14, RZ, 0xc0, !PT ;  /* 0x0000000e16047c12 */ /* 0x000fe2000f8ec0ff */
[----:B------:R-:W-:Y:S01]  /*79f0*/  ULDC UR5, c[0x0][0x610] ;  /* 0x0001840000057ab9 */ /* 0x000fe20000000800 */
[----:B------:R-:W-:Y:S01]  /*7a00*/  SHF.R.U64 R5, R6, UR4, R5 ;  /* 0x0000000406057c19 */ /* 0x000fe20008001205 */
[----:B------:R-:W-:Y:S01]  /*7a10*/  ULDC UR4, c[0x0][0x638] ;  /* 0x00018e0000047ab9 */ /* 0x000fe20000000800 */
[----:B------:R-:W-:-:S03]  /*7a20*/  LOP3.LUT R21, R21, UR13, RZ, 0xc0, !PT ;  /* 0x0000000d15157c12 */ /* 0x000fc6000f8ec0ff */
[----:B------:R-:W-:Y:S02]  /*7a30*/  IMAD.MOV R7, RZ, RZ, -R5 ;  /* 0x000000ffff077224 */ /* 0x000fe400078e0a05 */
[----:B------:R-:W-:Y:S02]  /*7a40*/  IMAD R4, R5, UR15, R4 ;  /* 0x0000000f05047c24 */ /* 0x000fe4000f8e0204 */
[----:B------:R-:W-:Y:S01]  /*7a50*/  IMAD R20, R7, UR4, R20 ;  /* 0x0000000407147c24 */ /* 0x000fe2000f8e0214 */
[----:B------:R-:W-:Y:S01]  /*7a60*/  ULDC UR4, c[0x0][0x600] ;  /* 0x0001800000047ab9 */ /* 0x000fe20000000800 */
[----:B------:R-:W-:Y:S02]  /*7a70*/  IMAD R15, R4, UR5, R15 ;  /* 0x00000005040f7c24 */ /* 0x000fe4000f8e020f */
[----:B------:R-:W-:Y:S02]  /*7a80*/  IMAD R20, R20, UR4, R21 ;  /* 0x0000000414147c24 */ /* 0x000fe4000f8e0215 */
[----:B------:R-:W-:-:S02]  /*7a90*/  IMAD.MOV.U32 R4, RZ, RZ, 0x1 ;  /* 0x00000001ff047424 */ /* 0x000fc400078e00ff */
[----:B------:R-:W-:Y:S01]  /*7aa0*/  IMAD.MOV.U32 R7, RZ, RZ, R14 ;  /* 0x000000ffff077224 */ /* 0x000fe200078e000e */
[----:B------:R-:W-:Y:S02]  /*7ab0*/  SEL R21, R20, R15, !P2 ;  /* 0x0000000f14157207 */ /* 0x000fe40005000000 */
[----:B------:R-:W-:-:S07]  /*7ac0*/  SEL R20, R15, R20, !P2 ;  /* 0x000000140f147207 */ /* 0x000fce0005000000 */
.L_x_174:
[----:B------:R-:W-:Y:S05]  /*7ad0*/  BSYNC B1 ;  /* 0x0000000000017941 */ /* 0x000fea0003800000 */
.L_x_173:
[----:B------:R-:W-:-:S13]  /*7ae0*/  LOP3.LUT P0, RZ, R4, 0xff, RZ, 0xc0, !PT ;  /* 0x000000ff04ff7812 */ /* 0x000fda000780c0ff */
[----:B------:R-:W-:Y:S05]  /*7af0*/  @P0 BRA `(.L_x_177) ;  /* 0xfffffff400200947 */ /* 0x000fea000383ffff */
[----:B------:R-:W-:Y:S05]  /*7b00*/  BSYNC B0 ;  /* 0x0000000000007941 */ /* 0x000fea0003800000 */
.L_x_166:
[----:B------:R-:W-:-:S03]  /*7b10*/  UMOV UR4, 0xffffffff ;  /* 0xffffffff00047882 */ /* 0x000fc60000000000 */
[----:B------:R-:W-:Y:S05]  /*7b20*/  BRA.DIV UR4, `(.L_x_178) ;  /* 0x0000000204f07947 */ /* 0x000fea000b800000 */
[----:B------:R-:W-:-:S13]  /*7b30*/  ELECT P6, URZ, PT ;  /* 0x00000000003f782f */ /* 0x000fda00038c0000 */
.L_x_191:
[----:B------:R-:W-:Y:S04]  /*7b40*/  BSSY B0, `(.L_x_179) ;  /* 0x0000022000007945 */ /* 0x000fe80003800000 */
[----:B------:R-:W-:Y:S05]  /*7b50*/  @!P6 BRA `(.L_x_180) ;  /* 0x000000000080e947 */ /* 0x000fea0003800000 */
[----:B------:R-:W-:-:S04]  /*7b60*/  LOP3.LUT R18, R18, 0x2, RZ, 0xfc, !PT ;  /* 0x0000000212127812 */ /* 0x000fc800078efcff */
[----:B------:R-:W-:-:S13]  /*7b70*/  ISETP.NE.AND P0, PT, R18, 0x3, PT ;  /* 0x000000031200780c */ /* 0x000fda0003f05270 */
[----:B------:R-:W-:Y:S05]  /*7b80*/  @!P0 BRA `(.L_x_181) ;  /* 0x0000000000048947 */ /* 0x000fea0003800000 */
[----:B------:R-:W-:Y:S01]  /*7b90*/  BPT.TRAP 0x1 ;  /* 0x000000040000795c */ /* 0x000fe20000300000 */
.L_x_181:
[----:B------:R-:W0:Y:S01]  /*7ba0*/  S2R R5, SR_CgaCtaId ;  /* 0x0000000000057919 */ /* 0x000e220000008800 */
[----:B------:R-:W-:Y:S02]  /*7bb0*/  MOV R0, 0x400 ;  /* 0x0000040000007802 */ /* 0x000fe40000000f00 */
[----:B------:R-:W-:Y:S02]  /*7bc0*/  SHF.L.U32 R2, R3, 0x1f, RZ ;  /* 0x0000001f03027819 */ /* 0x000fe400000006ff */
[----:B0-----:R-:W-:-:S05]  /*7bd0*/  LEA R5, R5, R0, 0x18 ;  /* 0x0000000005057211 */ /* 0x001fca00078ec0ff */
[----:B------:R-:W-:-:S04]  /*7be0*/  VIADD R5, R5, 0x18 ;  /* 0x0000001805057836 */ /* 0x000fc80000000000 */
[C---:B------:R-:W-:Y:S02]  /*7bf0*/  IMAD R7, R8.reuse, 0x8, R5 ;  /* 0x0000000808077824 */ /* 0x040fe400078e0205 */
[----:B------:R-:W-:Y:S02]  /*7c00*/  VIADD R8, R8, 0x1 ;  /* 0x0000000108087836 */ /* 0x000fe40000000000 */
[----:B------:R-:W0:Y:S03]  /*7c10*/  SYNCS.PHASECHK.TRANS64.TRYWAIT P0, [R7+URZ], R2 ;  /* 0x00000002070075a7 */ /* 0x000e26000800017f */
[----:B------:R-:W-:-:S04]  /*7c20*/  ISETP.NE.AND P1, PT, R8, 0x3, PT ;  /* 0x000000030800780c */ /* 0x000fc80003f25270 */
[----:B------:R-:W-:Y:S02]  /*7c30*/  SEL R0, RZ, 0x1, P1 ;  /* 0x00000001ff007807 */ /* 0x000fe40000800000 */
[----:B------:R-:W-:Y:S02]  /*7c40*/  SEL R8, R8, RZ, P1 ;  /* 0x000000ff08087207 */ /* 0x000fe40000800000 */
[----:B------:R-:W-:-:S03]  /*7c50*/  LOP3.LUT R9, R3, R0, RZ, 0x3c, !PT ;  /* 0x0000000003097212 */ /* 0x000fc600078e3cff */
[----:B------:R-:W-:Y:S01]  /*7c60*/  IMAD R4, R8, 0x8, R5 ;  /* 0x0000000808047824 */ /* 0x000fe200078e0205 */
[----:B------:R-:W-:Y:S01]  /*7c70*/  SHF.L.U32 R3, R9, 0x1f, RZ ;  /* 0x0000001f09037819 */ /* 0x000fe200000006ff */
[----:B0-----:R-:W-:Y:S06]  /*7c80*/  @!P0 BRA `(.L_x_182) ;  /* 0x0000000000b88947 */ /* 0x001fec0003800000 */
.L_x_192:
[----:B------:R-:W1:Y:S01]  /*7c90*/  SYNCS.PHASECHK.TRANS64.TRYWAIT P0, [R4+URZ], R3 ;  /* 0x00000003040075a7 */ /* 0x000e62000800017f */
[----:B------:R-:W-:-:S05]  /*7ca0*/  VIADD R0, R8, 0x1 ;  /* 0x0000000108007836 */ /* 0x000fca0000000000 */
[----:B------:R-:W-:-:S04]  /*7cb0*/  ISETP.NE.AND P1, PT, R0, 0x3, PT ;  /* 0x000000030000780c */ /* 0x000fc80003f25270 */
[----:B0-----:R-:W-:Y:S02]  /*7cc0*/  SEL R2, RZ, 0x1, P1 ;  /* 0x00000001ff027807 */ /* 0x001fe40000800000 */
[----:B------:R-:W-:Y:S02]  /*7cd0*/  SEL R0, R0, RZ, P1 ;  /* 0x000000ff00007207 */ /* 0x000fe40000800000 */
[----:B------:R-:W-:Y:S01]  /*7ce0*/  LOP3.LUT R2, R9, R2, RZ, 0x3c, !PT ;  /* 0x0000000209027212 */ /* 0x000fe200078e3cff */
[----:B-1----:R-:W-:Y:S06]  /*7cf0*/  @!P0 BRA `(.L_x_183) ;  /* 0x0000000000b08947 */ /* 0x002fec0003800000 */
.L_x_193:
[----:B------:R-:W-:Y:S01]  /*7d00*/  IMAD R5, R0, 0x8, R5 ;  /* 0x0000000800057824 */ /* 0x000fe200078e0205 */
[----:B------:R-:W-:-:S07]  /*7d10*/  SHF.L.U32 R0, R2, 0x1f, RZ ;  /* 0x0000001f02007819 */ /* 0x000fce00000006ff */
.L_x_184:
[----:B-1----:R1:W2:Y:S02]  /*7d20*/  SYNCS.PHASECHK.TRANS64.TRYWAIT P0, [R5+URZ], R0 ;  /* 0x00000000050075a7 */ /* 0x0022a4000800017f */
[----:B--2---:R-:W-:Y:S05]  /*7d30*/  @!P0 NANOSLEEP.SYNCS 0x989680 ;  /* 0x009896800000895d */ /* 0x004fea0003900000 */
[----:B------:R-:W2:Y:S02]  /*7d40*/  @!P0 SYNCS.PHASECHK.TRANS64 P0, [R5+URZ], R0 ;  /* 0x00000000050085a7 */ /* 0x000ea4000800007f */
[----:B--2---:R-:W-:Y:S05]  /*7d50*/  @!P0 BRA `(.L_x_184) ;  /* 0xfffffffc00f08947 */ /* 0x004fea000383ffff */
.L_x_180:
[----:B------:R-:W-:Y:S05]  /*7d60*/  BSYNC B0 ;  /* 0x0000000000007941 */ /* 0x000fea0003800000 */
.L_x_179:
[----:B------:R-:W-:Y:S05]  /*7d70*/  EXIT ;  /* 0x000000000000794d */ /* 0x000fea0003800000 */
.L_x_21:
[----:B-1----:R1:W2:Y:S02]  /*7d80*/  SYNCS.PHASECHK.TRANS64.TRYWAIT P1, [R3+URZ], R0 ;  /* 0x00000000030075a7 */ /* 0x0022a4000802017f */
[----:B--2---:R-:W-:Y:S05]  /*7d90*/  @!P1 NANOSLEEP.SYNCS 0x989680 ;  /* 0x009896800000995d */ /* 0x004fea0003900000 */
[----:B------:R-:W2:Y:S02]  /*7da0*/  @!P1 SYNCS.PHASECHK.TRANS64 P1, [R3+URZ], R0 ;  /* 0x00000000030095a7 */ /* 0x000ea4000802007f */
[----:B--2---:R-:W-:Y:S05]  /*7db0*/  @!P1 BRA `(.L_x_21) ;  /* 0xfffffffc00f09947 */ /* 0x004fea000383ffff */
[----:B------:R-:W-:Y:S05]  /*7dc0*/  BRA `(.L_x_20) ;  /* 0xffffff9800747947 */ /* 0x000fea000383ffff */
.L_x_26:
[----:B-1----:R1:W2:Y:S02]  /*7dd0*/  SYNCS.PHASECHK.TRANS64.TRYWAIT P1, [R5+URZ], R4 ;  /* 0x00000004050075a7 */ /* 0x0022a4000802017f */
[----:B--2---:R-:W-:Y:S05]  /*7de0*/  @!P1 NANOSLEEP.SYNCS 0x989680 ;  /* 0x009896800000995d */ /* 0x004fea0003900000 */
[----:B------:R-:W2:Y:S02]  /*7df0*/  @!P1 SYNCS.PHASECHK.TRANS64 P1, [R5+URZ], R4 ;  /* 0x00000004050095a7 */ /* 0x000ea4000802007f */
[----:B--2---:R-:W-:Y:S05]  /*7e00*/  @!P1 BRA `(.L_x_26) ;  /* 0xfffffffc00f09947 */ /* 0x004fea000383ffff */
[----:B------:R-:W-:Y:S05]  /*7e10*/  BRA `(.L_x_25) ;  /* 0xffffff9c00507947 */ /* 0x000fea000383ffff */
.L_x_167:
[----:B------:R-:W-:Y:S01]  /*7e20*/  BSSY B1, `(.L_x_185) ;  /* 0x0000006000017945 */ /* 0x000fe20003800000 */
[----:B------:R-:W-:-:S07]  /*7e30*/  IMAD.MOV.U32 R15, RZ, RZ, -0x1 ;  /* 0xffffffffff0f7424 */ /* 0x000fce00078e00ff */
[----:B------:R-:W-:Y:S05]  /*7e40*/  WARPSYNC.COLLECTIVE R15, `(.L_x_186) ;  /* 0x000000000f0c7348 */ /* 0x000fea0003c00000 */
[----:B------:R-:W-:Y:S02]  /*7e50*/  ELECT P6, UR62, PT ;  /* 0x00000000003e782f */ /* 0x000fe400038c0000 */
[----:B------:R-:W-:Y:S01]  /*7e60*/  MOV R14, UR62 ;  /* 0x0000003e000e7c02 */ /* 0x000fe20008000f00 */
[----:B------:R-:W-:Y:S10]  /*7e70*/  ENDCOLLECTIVE ;  /* 0x000000000000791b */ /* 0x000ff40003800000 */
.L_x_186:
[----:B------:R-:W-:Y:S05]  /*7e80*/  BSYNC B1 ;  /* 0x0000000000017941 */ /* 0x000fea0003800000 */
.L_x_185:
[----:B------:R-:W-:Y:S05]  /*7e90*/  BRA `(.L_x_187) ;  /* 0xfffffff000447947 */ /* 0x000fea000383ffff */
.L_x_170:
[----:B-1----:R1:W2:Y:S02]  /*7ea0*/  SYNCS.PHASECHK.TRANS64.TRYWAIT P0, [R23+URZ+0x18], R14 ;  /* 0x0000180e170075a7 */ /* 0x0022a4000800017f */
[----:B--2---:R-:W-:Y:S05]  /*7eb0*/  @!P0 NANOSLEEP.SYNCS 0x989680 ;  /* 0x009896800000895d */ /* 0x004fea0003900000 */
[----:B------:R-:W2:Y:S02]  /*7ec0*/  @!P0 SYNCS.PHASECHK.TRANS64 P0, [R23+URZ+0x18], R14 ;  /* 0x0000180e170085a7 */ /* 0x000ea4000800007f */
[----:B--2---:R-:W-:Y:S05]  /*7ed0*/  @!P0 BRA `(.L_x_170) ;  /* 0xfffffffc00f08947 */ /* 0x004fea000383ffff */
[----:B------:R-:W-:Y:S05]  /*7ee0*/  BRA `(.L_x_188) ;  /* 0xfffffff000847947 */ /* 0x000fea000383ffff */
.L_x_178:
[----:B------:R-:W-:Y:S01]  /*7ef0*/  BSSY B0, `(.L_x_189) ;  /* 0x0000006000007945 */ /* 0x000fe20003800000 */
[----:B------:R-:W-:-:S07]  /*7f00*/  IMAD.MOV.U32 R15, RZ, RZ, -0x1 ;  /* 0xffffffffff0f7424 */ /* 0x000fce00078e00ff */
[----:B------:R-:W-:Y:S05]  /*7f10*/  WARPSYNC.COLLECTIVE R15, `(.L_x_190) ;  /* 0x000000000f0c7348 */ /* 0x000fea0003c00000 */
[----:B------:R-:W-:Y:S02]  /*7f20*/  ELECT P6, UR62, PT ;  /* 0x00000000003e782f */ /* 0x000fe400038c0000 */
[----:B------:R-:W-:Y:S01]  /*7f30*/  MOV R14, UR62 ;  /* 0x0000003e000e7c02 */ /* 0x000fe20008000f00 */
[----:B------:R-:W-:Y:S10]  /*7f40*/  ENDCOLLECTIVE ;  /* 0x000000000000791b */ /* 0x000ff40003800000 */
.L_x_190:
[----:B------:R-:W-:Y:S05]  /*7f50*/  BSYNC B0 ;  /* 0x0000000000007941 */ /* 0x000fea0003800000 */
.L_x_189:
[----:B------:R-:W-:Y:S05]  /*7f60*/  BRA `(.L_x_191) ;  /* 0xfffffff800f47947 */ /* 0x000fea000383ffff */
.L_x_182:
[----:B0-----:R0:W1:Y:S02]  /*7f70*/  SYNCS.PHASECHK.TRANS64.TRYWAIT P0, [R7+URZ], R2 ;  /* 0x00000002070075a7 */ /* 0x001064000800017f */
[----:B-1----:R-:W-:Y:S05]  /*7f80*/  @!P0 NANOSLEEP.SYNCS 0x989680 ;  /* 0x009896800000895d */ /* 0x002fea0003900000 */
[----:B------:R-:W1:Y:S02]  /*7f90*/  @!P0 SYNCS.PHASECHK.TRANS64 P0, [R7+URZ], R2 ;  /* 0x00000002070085a7 */ /* 0x000e64000800007f */
[----:B-1----:R-:W-:Y:S05]  /*7fa0*/  @!P0 BRA `(.L_x_182) ;  /* 0xfffffffc00f08947 */ /* 0x002fea000383ffff */
[----:B------:R-:W-:Y:S05]  /*7fb0*/  BRA `(.L_x_192) ;  /* 0xfffffffc00347947 */ /* 0x000fea000383ffff */
.L_x_183:
[----:B0-----:R0:W1:Y:S02]  /*7fc0*/  SYNCS.PHASECHK.TRANS64.TRYWAIT P0, [R4+URZ], R3 ;  /* 0x00000003040075a7 */ /* 0x001064000800017f */
[----:B-1----:R-:W-:Y:S05]  /*7fd0*/  @!P0 NANOSLEEP.SYNCS 0x989680 ;  /* 0x009896800000895d */ /* 0x002fea0003900000 */
[----:B------:R-:W1:Y:S02]  /*7fe0*/  @!P0 SYNCS.PHASECHK.TRANS64 P0, [R4+URZ], R3 ;  /* 0x00000003040085a7 */ /* 0x000e64000800007f */
[----:B-1----:R-:W-:Y:S05]  /*7ff0*/  @!P0 BRA `(.L_x_183) ;  /* 0xfffffffc00f08947 */ /* 0x002fea000383ffff */
[----:B------:R-:W-:Y:S05]  /*8000*/  BRA `(.L_x_193) ;  /* 0xfffffffc003c7947 */ /* 0x000fea000383ffff */
.L_x_194:
[----:B------:R-:W-:-:S00]  /*8010*/  BRA `(.L_x_194) ;  /* 0xfffffffc00fc7947 */ /* 0x000fc0000383ffff */
[----:B------:R-:W-:-:S00]  /*8020*/  NOP ;  /* 0x0000000000007918 */ /* 0x000fc00000000000 */
        /* <DEDUP_REMOVED lines=13> */
.L_x_195:


//--------------------- .nv.global.init           --------------------------
	.section	.nv.global.init,"aw",@progbits
.nv.global.init:
	.type		$str$22,@object
	.size		$str$22,($str$23 - $str$22)
$str$22:
        /*0000*/ 	.byte	0x6b, 0x5f, 0x74, 0x69, 0x6c, 0x65, 0x5f, 0x63, 0x6f, 0x75, 0x6e, 0x74, 0x20, 0x3e, 0x3d, 0x20
        /*0010*/ 	.byte	0x31, 0x00
	.type		$str$23,@object
	.size		$str$23,(__unnamed_1 - $str$23)
$str$23:
        /*0012*/ 	.byte	0x2f, 0x74, 0x6d, 0x70, 0x2f, 0x63, 0x75, 0x74, 0x6c, 0x61, 0x73, 0x73, 0x5f, 0x73, 0x77, 0x65
        /*0022*/ 	.byte	0x65, 0x70, 0x5f, 0x73, 0x72, 0x63, 0x2f, 0x69, 0x6e, 0x63, 0x6c, 0x75, 0x64, 0x65, 0x2f, 0x63
        /*0032*/ 	.byte	0x75, 0x74, 0x6c, 0x61, 0x73, 0x73, 0x2f, 0x67, 0x65, 0x6d, 0x6d, 0x2f, 0x63, 0x6f, 0x6c, 0x6c
        /*0042*/ 	.byte	0x65, 0x63, 0x74, 0x69, 0x76, 0x65, 0x2f, 0x73, 0x6d, 0x39, 0x30, 0x5f, 0x6d, 0x6d, 0x61, 0x5f
        /*0052*/ 	.byte	0x74, 0x6d, 0x61, 0x5f, 0x67, 0x6d, 0x6d, 0x61, 0x5f, 0x73, 0x73, 0x5f, 0x77, 0x61, 0x72, 0x70
        /*0062*/ 	.byte	0x73, 0x70, 0x65, 0x63, 0x69, 0x61, 0x6c, 0x69, 0x7a, 0x65, 0x64, 0x2e, 0x68, 0x70, 0x70, 0x00
	.type		__unnamed_1,@object
	.size		__unnamed_1,(.L_0 - __unnamed_1)
__unnamed_1:
        /*0072*/ 	.byte	0x76, 0x6f, 0x69, 0x64, 0x20, 0x63, 0x75, 0x74, 0x6c, 0x61, 0x73, 0x73, 0x3a, 0x3a, 0x67, 0x65
        /* <DEDUP_REMOVED lines=180> */
        /*0bc2*/ 	.byte	0x74, 0x69, 0x74, 0x79, 0x5d, 0x00
.L_0:


//--------------------- .nv.shared._ZN7cutlass13device_kernelINS_4gemm6kernel13GemmUniversalIN4cute5tupleIJiiiiEEENS1_10collective13CollectiveMmaINS1_34MainloopSm90TmaGmmaWarpSpecializedILi3ENS5_IJNS4_1CILi4EEENSA_ILi1EEESC_EEENS1_35KernelTmaWarpSpecializedCooperativeEEENS5_IJNSA_ILi128EEESG_NSA_ILi64EEEEEENS_6half_tENS5_IJSC_llEEESJ_NS5_IJlSC_lEEENS4_8TiledMMAINS4_8MMA_AtomIJNS4_4SM904GMMA26MMA_64x128x16_F32F16F16_SSILNSP_5MajorE1ELSR_0ELNSP_7ScaleInE1ELSS_1EEEEEENS4_6LayoutINS5_IJNSA_ILi2EEESC_SC_EEENS5_IJSC_NSA_ILi0EEESY_EEEEENS5_IJNS4_10UnderscoreES11_S11_EEEEENS4_13SM90_TMA_LOADENS4_14ComposedLayoutINS4_7SwizzleILi3ELi4ELi3EEENS4_18smem_ptr_flag_bitsILi16EEENSV_INS5_IJSH_NSA_ILi8EEEEEENS5_IJSC_SH_EEEEEEEvNS4_8identityENS4_23SM90_TMA_LOAD_MULTICASTENS15_IS17_S19_NSV_INS5_IJS1A_SH_EEENS5_IJSH_SC_EEEEEEEvS1F_EENS_8epilogue10collective6detail29Sm90TmaWarpSpecializedAdapterINS1N_15DefaultEpilogueISJ_SL_SL_NS1M_6thread17LinearCombinationISJ_Li1EffLNS1R_9ScaleType4KindE0ELNS_15FloatRoundStyleE2ESJ_EENS1_15EpilogueDefaultEEEEEvvEEEEvNT_6ParamsE --------------------------
	.section	.nv.shared._ZN7cutlass13device_kernelINS_4gemm6kernel13GemmUniversalIN4cute5tupleIJiiiiEEENS1_10collective13CollectiveMmaINS1_34MainloopSm90TmaGmmaWarpSpecializedILi3ENS5_IJNS4_1CILi4EEENSA_ILi1EEESC_EEENS1_35KernelTmaWarpSpecializedCooperativeEEENS5_IJNSA_ILi128EEESG_NSA_ILi64EEEEEENS_6half_tENS5_IJSC_llEEESJ_NS5_IJlSC_lEEENS4_8TiledMMAINS4_8MMA_AtomIJNS4_4SM904GMMA26MMA_64x128x16_F32F16F16_SSILNSP_5MajorE1ELSR_0ELNSP_7ScaleInE1ELSS_1EEEEEENS4_6LayoutINS5_IJNSA_ILi2EEESC_SC_EEENS5_IJSC_NSA_ILi0EEESY_EEEEENS5_IJNS4_10UnderscoreES11_S11_EEEEENS4_13SM90_TMA_LOADENS4_14ComposedLayoutINS4_7SwizzleILi3ELi4ELi3EEENS4_18smem_ptr_flag_bitsILi16EEENSV_INS5_IJSH_NSA_ILi8EEEEEENS5_IJSC_SH_EEEEEEEvNS4_8identityENS4_23SM90_TMA_LOAD_MULTICASTENS15_IS17_S19_NSV_INS5_IJS1A_SH_EEENS5_IJSH_SC_EEEEEEEvS1F_EENS_8epilogue10collective6detail29Sm90TmaWarpSpecializedAdapterINS1N_15DefaultEpilogueISJ_SL_SL_NS1M_6thread17LinearCombinationISJ_Li1EffLNS1R_9ScaleType4KindE0ELNS_15FloatRoundStyleE2ESJ_EENS1_15EpilogueDefaultEEEEEvvEEEEvNT_6ParamsE,"aw",@nobits
	.sectionflags	@""
	.align	16
	.zero		1024


//--------------------- .nv.shared.reserved.0     --------------------------
	.section	.nv.shared.reserved.0,"aw",@nobits
	.weak		__nv_reservedSMEM_offset_0_alias
	.size		__nv_reservedSMEM_offset_0_alias, 0, 0
	.other		__nv_reservedSMEM_offset_0_alias,@"STO_CUDA_RESERVED_SHARED STV_DEFAULT"
__nv_reservedSMEM_offset_0_alias:
	.zero		0


//--------------------- .nv.global                --------------------------
	.section	.nv.global,"aw",@nobits
.nv.global:
	.type		_ZN40_INTERNAL_19f70405_4_k_cu_dba1b0a4_200464cute1_E,@object
	.size		_ZN40_INTERNAL_19f70405_4_k_cu_dba1b0a4_200464cute1_E,(_ZN40_INTERNAL_19f70405_4_k_cu_dba1b0a4_200464cuda3std3__45__cpo6cbeginE - _ZN40_INTERNAL_19f70405_4_k_cu_dba1b0a4_200464cute1_E)
_ZN40_INTERNAL_19f70405_4_k_cu_dba1b0a4_200464cute1_E:
	.zero		1
	.type		_ZN40_INTERNAL_19f70405_4_k_cu_dba1b0a4_200464cuda3std3__45__cpo6cbeginE,@object
	.size		_ZN40_INTERNAL_19f70405_4_k_cu_dba1b0a4_200464cuda3std3__45__cpo6cbeginE,(_ZN40_INTERNAL_19f70405_4_k_cu_dba1b0a4_200464cuda3std3__48in_placeE - _ZN40_INTERNAL_19f70405_4_k_cu_dba1b0a4_200464cuda3std3__45__cpo6cbeginE)
_ZN40_INTERNAL_19f70405_4_k_cu_dba1b0a4_200464cuda3std3__45__cpo6cbeginE:
	.zero		1
	.type		_ZN40_INTERNAL_19f70405_4_k_cu_dba1b0a4_200464cuda3std3__48in_placeE,@object
	.size		_ZN40_INTERNAL_19f70405_4_k_cu_dba1b0a4_200464cuda3std3__48in_placeE,(_ZN40_INTERNAL_19f70405_4_k_cu_dba1b0a4_200464cuda3std6ranges3__45__cpo9iter_moveE - _ZN40_INTERNAL_19f70405_4_k_cu_dba1b0a4_200464cuda3std3__48in_placeE)
_ZN40_INTERNAL_19f70405_4_k_cu_dba1b0a4_200464cuda3std3__48in_placeE:
	.zero		1
	.type		_ZN40_INTERNAL_19f70405_4_k_cu_dba1b0a4_200464cuda3std6ranges3__45__cpo9iter_moveE,@object
	.size		_ZN40_INTERNAL_19f70405_4_k_cu_dba1b0a4_200464cuda3std6ranges3__45__cpo9iter_moveE,(_ZN40_INTERNAL_19f70405_4_k_cu_dba1b0a4_200464cuda3std3__45__cpo5beginE - _ZN40_INTERNAL_19f70405_4_k_cu_dba1b0a4_200464cuda3std6ranges3__45__cpo9iter_moveE)
_ZN40_INTERNAL_19f70405_4_k_cu_dba1b0a4_200464cuda3std6ranges3__45__cpo9iter_moveE:
	.zero		1
	.type		_ZN40_INTERNAL_19f70405_4_k_cu_dba1b0a4_200464cuda3std3__45__cpo5beginE,@object
	.size		_ZN40_INTERNAL_19f70405_4_k_cu_dba1b0a4_200464cuda3std3__45__cpo5beginE,(_ZN40_INTERNAL_19f70405_4_k_cu_dba1b0a4_200464cuda3std3__442_GLOBAL__N__19f70405_4_k_cu_dba1b0a4_200466ignoreE - _ZN40_INTERNAL_19f70405_4_k_cu_dba1b0a4_200464cuda3std3__45__cpo5beginE)
_ZN40_INTERNAL_19f70405_4_k_cu_dba1b0a4_200464cuda3std3__45__cpo5beginE:
	.zero		1
	.type		_ZN40_INTERNAL_19f70405_4_k_cu_dba1b0a4_200464cuda3std3__442_GLOBAL__N__19f70405_4_k_cu_dba1b0a4_200466ignoreE,@object
	.size		_ZN40_INTERNAL_19f70405_4_k_cu_dba1b0a4_200464cuda3std3__442_GLOBAL__N__19f70405_4_k_cu_dba1b0a4_200466ignoreE,(_ZN40_INTERNAL_19f70405_4_k_cu_dba1b0a4_200464cute7productE - _ZN40_INTERNAL_19f70405_4_k_cu_dba1b0a4_200464cuda3std3__442_GLOBAL__N__19f70405_4_k_cu_dba1b0a4_200466ignoreE)
_ZN40_INTERNAL_19f70405_4_k_cu_dba1b0a4_200464cuda3std3__442_GLOBAL__N__19f70405_4_k_cu_dba1b0a4_200466ignoreE:
	.zero		1
	.type		_ZN40_INTERNAL_19f70405_4_k_cu_dba1b0a4_200464cute7productE,@object
	.size		_ZN40_INTERNAL_19f70405_4_k_cu_dba1b0a4_200464cute7productE,(_ZN40_INTERNAL_19f70405_4_k_cu_dba1b0a4_200464cuda3std3__45__cpo3endE - _ZN40_INTERNAL_19f70405_4_k_cu_dba1b0a4_200464cute7productE)
_ZN40_INTERNAL_19f70405_4_k_cu_dba1b0a4_200464cute7productE:
	.zero		1
	.type		_ZN40_INTERNAL_19f70405_4_k_cu_dba1b0a4_200464cuda3std3__45__cpo3endE,@object
	.size		_ZN40_INTERNAL_19f70405_4_k_cu_dba1b0a4_200464cuda3std3__45__cpo3endE,(_ZN40_INTERNAL_19f70405_4_k_cu_dba1b0a4_200464cuda3std3__419piecewise_constructE - _ZN40_INTERNAL_19f70405_4_k_cu_dba1b0a4_200464cuda3std3__45__cpo3endE)
_ZN40_INTERNAL_19f70405_4_k_cu_dba1b0a4_200464cuda3std3__45__cpo3endE:
	.zero		1
	.type		_ZN40_INTERNAL_19f70405_4_k_cu_dba1b0a4_200464cuda3std3__419piecewise_constructE,@object
	.size		_ZN40_INTERNAL_19f70405_4_k_cu_dba1b0a4_200464cuda3std3__419piecewise_constructE,(_ZN40_INTERNAL_19f70405_4_k_cu_dba1b0a4_200464cuda3std3__45__cpo4cendE - _ZN40_INTERNAL_19f70405_4_k_cu_dba1b0a4_200464cuda3std3__419piecewise_constructE)
_ZN40_INTERNAL_19f70405_4_k_cu_dba1b0a4_200464cuda3std3__419piecewise_constructE:
	.zero		1
	.type		_ZN40_INTERNAL_19f70405_4_k_cu_dba1b0a4_200464cuda3std3__45__cpo4cendE,@object
	.size		_ZN40_INTERNAL_19f70405_4_k_cu_dba1b0a4_200464cuda3std3__45__cpo4cendE,(_ZN40_INTERNAL_19f70405_4_k_cu_dba1b0a4_200464cuda3std6ranges3__45__cpo4swapE - _ZN40_INTERNAL_19f70405_4_k_cu_dba1b0a4_200464cuda3std3__45__cpo4cendE)
_ZN40_INTERNAL_19f70405_4_k_cu_dba1b0a4_200464cuda3std3__45__cpo4cendE:
	.zero		1
	.type		_ZN40_INTERNAL_19f70405_4_k_cu_dba1b0a4_200464cuda3std6ranges3__45__cpo4swapE,@object
	.size		_ZN40_INTERNAL_19f70405_4_k_cu_dba1b0a4_200464cuda3std6ranges3__45__cpo4swapE,(.L_8 - _ZN40_INTERNAL_19f70405_4_k_cu_dba1b0a4_200464cuda3std6ranges3__45__cpo4swapE)
_ZN40_INTERNAL_19f70405_4_k_cu_dba1b0a4_200464cuda3std6ranges3__45__cpo4swapE:
	.zero		1
.L_8:


//--------------------- .nv.constant0._ZN7cutlass13device_kernelINS_4gemm6kernel13GemmUniversalIN4cute5tupleIJiiiiEEENS1_10collective13CollectiveMmaINS1_34MainloopSm90TmaGmmaWarpSpecializedILi3ENS5_IJNS4_1CILi4EEENSA_ILi1EEESC_EEENS1_35KernelTmaWarpSpecializedCooperativeEEENS5_IJNSA_ILi128EEESG_NSA_ILi64EEEEEENS_6half_tENS5_IJSC_llEEESJ_NS5_IJlSC_lEEENS4_8TiledMMAINS4_8MMA_AtomIJNS4_4SM904GMMA26MMA_64x128x16_F32F16F16_SSILNSP_5MajorE1ELSR_0ELNSP_7ScaleInE1ELSS_1EEEEEENS4_6LayoutINS5_IJNSA_ILi2EEESC_SC_EEENS5_IJSC_NSA_ILi0EEESY_EEEEENS5_IJNS4_10UnderscoreES11_S11_EEEEENS4_13SM90_TMA_LOADENS4_14ComposedLayoutINS4_7SwizzleILi3ELi4ELi3EEENS4_18smem_ptr_flag_bitsILi16EEENSV_INS5_IJSH_NSA_ILi8EEEEEENS5_IJSC_SH_EEEEEEEvNS4_8identityENS4_23SM90_TMA_LOAD_MULTICASTENS15_IS17_S19_NSV_INS5_IJS1A_SH_EEENS5_IJSH_SC_EEEEEEEvS1F_EENS_8epilogue10collective6detail29Sm90TmaWarpSpecializedAdapterINS1N_15DefaultEpilogueISJ_SL_SL_NS1M_6thread17LinearCombinationISJ_Li1EffLNS1R_9ScaleType4KindE0ELNS_15FloatRoundStyleE2ESJ_EENS1_15EpilogueDefaultEEEEEvvEEEEvNT_6ParamsE --------------------------
	.section	.nv.constant0._ZN7cutlass13device_kernelINS_4gemm6kernel13GemmUniversalIN4cute5tupleIJiiiiEEENS1_10collective13CollectiveMmaINS1_34MainloopSm90TmaGmmaWarpSpecializedILi3ENS5_IJNS4_1CILi4EEENSA_ILi1EEESC_EEENS1_35KernelTmaWarpSpecializedCooperativeEEENS5_IJNSA_ILi128EEESG_NSA_ILi64EEEEEENS_6half_tENS5_IJSC_llEEESJ_NS5_IJlSC_lEEENS4_8TiledMMAINS4_8MMA_AtomIJNS4_4SM904GMMA26MMA_64x128x16_F32F16F16_SSILNSP_5MajorE1ELSR_0ELNSP_7ScaleInE1ELSS_1EEEEEENS4_6LayoutINS5_IJNSA_ILi2EEESC_SC_EEENS5_IJSC_NSA_ILi0EEESY_EEEEENS5_IJNS4_10UnderscoreES11_S11_EEEEENS4_13SM90_TMA_LOADENS4_14ComposedLayoutINS4_7SwizzleILi3ELi4ELi3EEENS4_18smem_ptr_flag_bitsILi16EEENSV_INS5_IJSH_NSA_ILi8EEEEEENS5_IJSC_SH_EEEEEEEvNS4_8identityENS4_23SM90_TMA_LOAD_MULTICASTENS15_IS17_S19_NSV_INS5_IJS1A_SH_EEENS5_IJSH_SC_EEEEEEEvS1F_EENS_8epilogue10collective6detail29Sm90TmaWarpSpecializedAdapterINS1N_15DefaultEpilogueISJ_SL_SL_NS1M_6thread17LinearCombinationISJ_Li1EffLNS1R_9ScaleType4KindE0ELNS_15FloatRoundStyleE2ESJ_EENS1_15EpilogueDefaultEEEEEvvEEEEvNT_6ParamsE,"a",@progbits
	.sectionflags	@""
	.align	4
.nv.constant0._ZN7cutlass13device_kernelINS_4gemm6kernel13GemmUniversalIN4cute5tupleIJiiiiEEENS1_10collective13CollectiveMmaINS1_34MainloopSm90TmaGmmaWarpSpecializedILi3ENS5_IJNS4_1CILi4EEENSA_ILi1EEESC_EEENS1_35KernelTmaWarpSpecializedCooperativeEEENS5_IJNSA_ILi128EEESG_NSA_ILi64EEEEEENS_6half_tENS5_IJSC_llEEESJ_NS5_IJlSC_lEEENS4_8TiledMMAINS4_8MMA_AtomIJNS4_4SM904GMMA26MMA_64x128x16_F32F16F16_SSILNSP_5MajorE1ELSR_0ELNSP_7ScaleInE1ELSS_1EEEEEENS4_6LayoutINS5_IJNSA_ILi2EEESC_SC_EEENS5_IJSC_NSA_ILi0EEESY_EEEEENS5_IJNS4_10UnderscoreES11_S11_EEEEENS4_13SM90_TMA_LOADENS4_14ComposedLayoutINS4_7SwizzleILi3ELi4ELi3EEENS4_18smem_ptr_flag_bitsILi16EEENSV_INS5_IJSH_NSA_ILi8EEEEEENS5_IJSC_SH_EEEEEEEvNS4_8identityENS4_23SM90_TMA_LOAD_MULTICASTENS15_IS17_S19_NSV_INS5_IJS1A_SH_EEENS5_IJSH_SC_EEEEEEEvS1F_EENS_8epilogue10collective6detail29Sm90TmaWarpSpecializedAdapterINS1N_15DefaultEpilogueISJ_SL_SL_NS1M_6thread17LinearCombinationISJ_Li1EffLNS1R_9ScaleType4KindE0ELNS_15FloatRoundStyleE2ESJ_EENS1_15EpilogueDefaultEEEEEvvEEEEvNT_6ParamsE:
	.zero		1664


//--------------------- SYMBOLS --------------------------

	.type		.nv.reservedSmem.offset0,@object
	.size		.nv.reservedSmem.offset0,0x4
	.type		__assertfail,@function
